//
// Generated by NVIDIA NVVM Compiler
//
// Compiler Build ID: CL-36424714
// Cuda compilation tools, release 13.0, V13.0.88
// Based on NVVM 20.0.0
//

.version 9.0
.target sm_100
.address_size 64

	// .globl	_Z8testRandPfi
.extern .func  (.param .b64 func_retval0) malloc
(
	.param .b64 malloc_param_0
)
;
.extern .func free
(
	.param .b64 free_param_0
)
;
.global .align 4 .b8 precalc_xorwow_matrix[102400];
.global .align 4 .b8 precalc_xorwow_offset_matrix[102400];
.global .align 4 .b8 mrg32k3aM1[2304];
.global .align 4 .b8 mrg32k3aM2[2304];
.global .align 4 .b8 mrg32k3aM1SubSeq[2016];
.global .align 4 .b8 mrg32k3aM2SubSeq[2016];
.global .align 4 .b8 mrg32k3aM1Seq[2304];
.global .align 4 .b8 mrg32k3aM2Seq[2304];
.const .align 8 .b8 __cr_lgamma_table[72];

.visible .entry _Z8testRandPfi(
	.param .u64 .ptr .align 1 _Z8testRandPfi_param_0,
	.param .u32 _Z8testRandPfi_param_1
)
{
	.reg .pred 	%p<27>;
	.reg .b32 	%r<472>;
	.reg .b32 	%f<9>;
	.reg .b64 	%rd<31>;

	ld.param.u32 	%r186, [_Z8testRandPfi_param_1];
	mul.wide.s32 	%rd17, %r186, 48;
	{ // callseq 0, 0
	.param .b64 param0;
	st.param.b64 	[param0], %rd17;
	.param .b64 retval0;
	call.uni (retval0), 
	malloc, 
	(
	param0
	);
	ld.param.b64 	%rd18, [retval0];
	} // callseq 0
	add.s64 	%rd30, %rd18, 96;
	setp.eq.s32 	%p1, %r186, 0;
	@%p1 bra 	$L__BB0_45;
	mov.b32 	%r376, 0;
	mov.u32 	%r188, %tid.x;
	cvt.u64.u32 	%rd5, %r188;
$L__BB0_2:
	setp.eq.s32 	%p2, %r188, 0;
	mul.wide.u32 	%rd19, %r376, 48;
	add.s64 	%rd6, %rd18, %rd19;
	mov.b32 	%r189, -1656016137;
	mov.b32 	%r190, 1877361146;
	st.v2.u32 	[%rd6], {%r190, %r189};
	mov.b32 	%r191, -123459836;
	mov.b32 	%r192, -2139803641;
	st.v2.u32 	[%rd6+8], {%r192, %r191};
	mov.b32 	%r193, -1773689605;
	mov.b32 	%r194, -589760388;
	st.v2.u32 	[%rd6+16], {%r194, %r193};
	@%p2 bra 	$L__BB0_44;
	mov.b32 	%r377, 0;
	mov.u64 	%rd28, %rd5;
$L__BB0_4:
	and.b64  	%rd8, %rd28, 3;
	setp.eq.s64 	%p3, %rd8, 0;
	@%p3 bra 	$L__BB0_43;
	mul.wide.u32 	%rd20, %r377, 3200;
	mov.u64 	%rd21, precalc_xorwow_matrix;
	add.s64 	%rd9, %rd21, %rd20;
	cvt.u32.u64 	%r3, %rd8;
	mov.b32 	%r378, 0;
$L__BB0_6:
	mov.b32 	%r391, 0;
	mov.u32 	%r392, %r391;
	mov.u32 	%r393, %r391;
	mov.u32 	%r394, %r391;
	mov.u32 	%r395, %r391;
	mov.u32 	%r384, %r391;
$L__BB0_7:
	mul.wide.u32 	%rd22, %r384, 4;
	add.s64 	%rd23, %rd6, %rd22;
	ld.u32 	%r11, [%rd23+4];
	shl.b32 	%r12, %r384, 5;
	mov.b32 	%r390, 0;
$L__BB0_8:
	.pragma "nounroll";
	shr.u32 	%r199, %r11, %r390;
	and.b32  	%r200, %r199, 1;
	setp.eq.b32 	%p4, %r200, 1;
	not.pred 	%p5, %p4;
	add.s32 	%r201, %r12, %r390;
	mul.lo.s32 	%r202, %r201, 5;
	mul.wide.u32 	%rd24, %r202, 4;
	add.s64 	%rd10, %rd9, %rd24;
	@%p5 bra 	$L__BB0_10;
	ld.global.u32 	%r203, [%rd10];
	xor.b32  	%r395, %r395, %r203;
	ld.global.u32 	%r204, [%rd10+4];
	xor.b32  	%r394, %r394, %r204;
	ld.global.u32 	%r205, [%rd10+8];
	xor.b32  	%r393, %r393, %r205;
	ld.global.u32 	%r206, [%rd10+12];
	xor.b32  	%r392, %r392, %r206;
	ld.global.u32 	%r207, [%rd10+16];
	xor.b32  	%r391, %r391, %r207;
$L__BB0_10:
	and.b32  	%r209, %r199, 2;
	setp.eq.s32 	%p6, %r209, 0;
	@%p6 bra 	$L__BB0_12;
	ld.global.u32 	%r210, [%rd10+20];
	xor.b32  	%r395, %r395, %r210;
	ld.global.u32 	%r211, [%rd10+24];
	xor.b32  	%r394, %r394, %r211;
	ld.global.u32 	%r212, [%rd10+28];
	xor.b32  	%r393, %r393, %r212;
	ld.global.u32 	%r213, [%rd10+32];
	xor.b32  	%r392, %r392, %r213;
	ld.global.u32 	%r214, [%rd10+36];
	xor.b32  	%r391, %r391, %r214;
$L__BB0_12:
	and.b32  	%r216, %r199, 4;
	setp.eq.s32 	%p7, %r216, 0;
	@%p7 bra 	$L__BB0_14;
	ld.global.u32 	%r217, [%rd10+40];
	xor.b32  	%r395, %r395, %r217;
	ld.global.u32 	%r218, [%rd10+44];
	xor.b32  	%r394, %r394, %r218;
	ld.global.u32 	%r219, [%rd10+48];
	xor.b32  	%r393, %r393, %r219;
	ld.global.u32 	%r220, [%rd10+52];
	xor.b32  	%r392, %r392, %r220;
	ld.global.u32 	%r221, [%rd10+56];
	xor.b32  	%r391, %r391, %r221;
$L__BB0_14:
	and.b32  	%r223, %r199, 8;
	setp.eq.s32 	%p8, %r223, 0;
	@%p8 bra 	$L__BB0_16;
	ld.global.u32 	%r224, [%rd10+60];
	xor.b32  	%r395, %r395, %r224;
	ld.global.u32 	%r225, [%rd10+64];
	xor.b32  	%r394, %r394, %r225;
	ld.global.u32 	%r226, [%rd10+68];
	xor.b32  	%r393, %r393, %r226;
	ld.global.u32 	%r227, [%rd10+72];
	xor.b32  	%r392, %r392, %r227;
	ld.global.u32 	%r228, [%rd10+76];
	xor.b32  	%r391, %r391, %r228;
$L__BB0_16:
	and.b32  	%r230, %r199, 16;
	setp.eq.s32 	%p9, %r230, 0;
	@%p9 bra 	$L__BB0_18;
	ld.global.u32 	%r231, [%rd10+80];
	xor.b32  	%r395, %r395, %r231;
	ld.global.u32 	%r232, [%rd10+84];
	xor.b32  	%r394, %r394, %r232;
	ld.global.u32 	%r233, [%rd10+88];
	xor.b32  	%r393, %r393, %r233;
	ld.global.u32 	%r234, [%rd10+92];
	xor.b32  	%r392, %r392, %r234;
	ld.global.u32 	%r235, [%rd10+96];
	xor.b32  	%r391, %r391, %r235;
$L__BB0_18:
	and.b32  	%r237, %r199, 32;
	setp.eq.s32 	%p10, %r237, 0;
	@%p10 bra 	$L__BB0_20;
	ld.global.u32 	%r238, [%rd10+100];
	xor.b32  	%r395, %r395, %r238;
	ld.global.u32 	%r239, [%rd10+104];
	xor.b32  	%r394, %r394, %r239;
	ld.global.u32 	%r240, [%rd10+108];
	xor.b32  	%r393, %r393, %r240;
	ld.global.u32 	%r241, [%rd10+112];
	xor.b32  	%r392, %r392, %r241;
	ld.global.u32 	%r242, [%rd10+116];
	xor.b32  	%r391, %r391, %r242;
$L__BB0_20:
	and.b32  	%r244, %r199, 64;
	setp.eq.s32 	%p11, %r244, 0;
	@%p11 bra 	$L__BB0_22;
	ld.global.u32 	%r245, [%rd10+120];
	xor.b32  	%r395, %r395, %r245;
	ld.global.u32 	%r246, [%rd10+124];
	xor.b32  	%r394, %r394, %r246;
	ld.global.u32 	%r247, [%rd10+128];
	xor.b32  	%r393, %r393, %r247;
	ld.global.u32 	%r248, [%rd10+132];
	xor.b32  	%r392, %r392, %r248;
	ld.global.u32 	%r249, [%rd10+136];
	xor.b32  	%r391, %r391, %r249;
$L__BB0_22:
	and.b32  	%r251, %r199, 128;
	setp.eq.s32 	%p12, %r251, 0;
	@%p12 bra 	$L__BB0_24;
	ld.global.u32 	%r252, [%rd10+140];
	xor.b32  	%r395, %r395, %r252;
	ld.global.u32 	%r253, [%rd10+144];
	xor.b32  	%r394, %r394, %r253;
	ld.global.u32 	%r254, [%rd10+148];
	xor.b32  	%r393, %r393, %r254;
	ld.global.u32 	%r255, [%rd10+152];
	xor.b32  	%r392, %r392, %r255;
	ld.global.u32 	%r256, [%rd10+156];
	xor.b32  	%r391, %r391, %r256;
$L__BB0_24:
	and.b32  	%r258, %r199, 256;
	setp.eq.s32 	%p13, %r258, 0;
	@%p13 bra 	$L__BB0_26;
	ld.global.u32 	%r259, [%rd10+160];
	xor.b32  	%r395, %r395, %r259;
	ld.global.u32 	%r260, [%rd10+164];
	xor.b32  	%r394, %r394, %r260;
	ld.global.u32 	%r261, [%rd10+168];
	xor.b32  	%r393, %r393, %r261;
	ld.global.u32 	%r262, [%rd10+172];
	xor.b32  	%r392, %r392, %r262;
	ld.global.u32 	%r263, [%rd10+176];
	xor.b32  	%r391, %r391, %r263;
$L__BB0_26:
	and.b32  	%r265, %r199, 512;
	setp.eq.s32 	%p14, %r265, 0;
	@%p14 bra 	$L__BB0_28;
	ld.global.u32 	%r266, [%rd10+180];
	xor.b32  	%r395, %r395, %r266;
	ld.global.u32 	%r267, [%rd10+184];
	xor.b32  	%r394, %r394, %r267;
	ld.global.u32 	%r268, [%rd10+188];
	xor.b32  	%r393, %r393, %r268;
	ld.global.u32 	%r269, [%rd10+192];
	xor.b32  	%r392, %r392, %r269;
	ld.global.u32 	%r270, [%rd10+196];
	xor.b32  	%r391, %r391, %r270;
$L__BB0_28:
	and.b32  	%r272, %r199, 1024;
	setp.eq.s32 	%p15, %r272, 0;
	@%p15 bra 	$L__BB0_30;
	ld.global.u32 	%r273, [%rd10+200];
	xor.b32  	%r395, %r395, %r273;
	ld.global.u32 	%r274, [%rd10+204];
	xor.b32  	%r394, %r394, %r274;
	ld.global.u32 	%r275, [%rd10+208];
	xor.b32  	%r393, %r393, %r275;
	ld.global.u32 	%r276, [%rd10+212];
	xor.b32  	%r392, %r392, %r276;
	ld.global.u32 	%r277, [%rd10+216];
	xor.b32  	%r391, %r391, %r277;
$L__BB0_30:
	and.b32  	%r279, %r199, 2048;
	setp.eq.s32 	%p16, %r279, 0;
	@%p16 bra 	$L__BB0_32;
	ld.global.u32 	%r280, [%rd10+220];
	xor.b32  	%r395, %r395, %r280;
	ld.global.u32 	%r281, [%rd10+224];
	xor.b32  	%r394, %r394, %r281;
	ld.global.u32 	%r282, [%rd10+228];
	xor.b32  	%r393, %r393, %r282;
	ld.global.u32 	%r283, [%rd10+232];
	xor.b32  	%r392, %r392, %r283;
	ld.global.u32 	%r284, [%rd10+236];
	xor.b32  	%r391, %r391, %r284;
$L__BB0_32:
	and.b32  	%r286, %r199, 4096;
	setp.eq.s32 	%p17, %r286, 0;
	@%p17 bra 	$L__BB0_34;
	ld.global.u32 	%r287, [%rd10+240];
	xor.b32  	%r395, %r395, %r287;
	ld.global.u32 	%r288, [%rd10+244];
	xor.b32  	%r394, %r394, %r288;
	ld.global.u32 	%r289, [%rd10+248];
	xor.b32  	%r393, %r393, %r289;
	ld.global.u32 	%r290, [%rd10+252];
	xor.b32  	%r392, %r392, %r290;
	ld.global.u32 	%r291, [%rd10+256];
	xor.b32  	%r391, %r391, %r291;
$L__BB0_34:
	and.b32  	%r293, %r199, 8192;
	setp.eq.s32 	%p18, %r293, 0;
	@%p18 bra 	$L__BB0_36;
	ld.global.u32 	%r294, [%rd10+260];
	xor.b32  	%r395, %r395, %r294;
	ld.global.u32 	%r295, [%rd10+264];
	xor.b32  	%r394, %r394, %r295;
	ld.global.u32 	%r296, [%rd10+268];
	xor.b32  	%r393, %r393, %r296;
	ld.global.u32 	%r297, [%rd10+272];
	xor.b32  	%r392, %r392, %r297;
	ld.global.u32 	%r298, [%rd10+276];
	xor.b32  	%r391, %r391, %r298;
$L__BB0_36:
	and.b32  	%r300, %r199, 16384;
	setp.eq.s32 	%p19, %r300, 0;
	@%p19 bra 	$L__BB0_38;
	ld.global.u32 	%r301, [%rd10+280];
	xor.b32  	%r395, %r395, %r301;
	ld.global.u32 	%r302, [%rd10+284];
	xor.b32  	%r394, %r394, %r302;
	ld.global.u32 	%r303, [%rd10+288];
	xor.b32  	%r393, %r393, %r303;
	ld.global.u32 	%r304, [%rd10+292];
	xor.b32  	%r392, %r392, %r304;
	ld.global.u32 	%r305, [%rd10+296];
	xor.b32  	%r391, %r391, %r305;
$L__BB0_38:
	and.b32  	%r307, %r199, 32768;
	setp.eq.s32 	%p20, %r307, 0;
	@%p20 bra 	$L__BB0_40;
	ld.global.u32 	%r308, [%rd10+300];
	xor.b32  	%r395, %r395, %r308;
	ld.global.u32 	%r309, [%rd10+304];
	xor.b32  	%r394, %r394, %r309;
	ld.global.u32 	%r310, [%rd10+308];
	xor.b32  	%r393, %r393, %r310;
	ld.global.u32 	%r311, [%rd10+312];
	xor.b32  	%r392, %r392, %r311;
	ld.global.u32 	%r312, [%rd10+316];
	xor.b32  	%r391, %r391, %r312;
$L__BB0_40:
	add.s32 	%r390, %r390, 16;
	setp.ne.s32 	%p21, %r390, 32;
	@%p21 bra 	$L__BB0_8;
	mad.lo.s32 	%r313, %r384, -31, %r12;
	add.s32 	%r384, %r313, 1;
	setp.ne.s32 	%p22, %r384, 5;
	@%p22 bra 	$L__BB0_7;
	st.u32 	[%rd6+4], %r395;
	st.u32 	[%rd6+8], %r394;
	st.u32 	[%rd6+12], %r393;
	st.u32 	[%rd6+16], %r392;
	st.u32 	[%rd6+20], %r391;
	add.s32 	%r378, %r378, 1;
	setp.lt.u32 	%p23, %r378, %r3;
	@%p23 bra 	$L__BB0_6;
$L__BB0_43:
	shr.u64 	%rd11, %rd28, 2;
	add.s32 	%r377, %r377, 1;
	setp.gt.u64 	%p24, %rd28, 3;
	mov.u64 	%rd28, %rd11;
	@%p24 bra 	$L__BB0_4;
$L__BB0_44:
	mov.b32 	%r314, 0;
	st.v2.u32 	[%rd6+24], {%r314, %r314};
	st.u32 	[%rd6+32], %r314;
	mov.b64 	%rd25, 0;
	st.u64 	[%rd6+40], %rd25;
	add.s32 	%r376, %r376, 1;
	setp.eq.s32 	%p25, %r376, %r186;
	@%p25 bra 	$L__BB0_45;
	bra.uni 	$L__BB0_2;
$L__BB0_45:
	ld.param.u64 	%rd27, [_Z8testRandPfi_param_0];
	cvta.to.global.u64 	%rd26, %rd27;
	add.s64 	%rd29, %rd26, 8;
	mov.b32 	%r471, 0;
$L__BB0_46:
	ld.v2.u32 	{%r316, %r317}, [%rd30+-96];
	shr.u32 	%r318, %r317, 2;
	xor.b32  	%r319, %r318, %r317;
	ld.v2.u32 	{%r320, %r321}, [%rd30+-88];
	ld.v2.u32 	{%r322, %r323}, [%rd30+-80];
	st.v2.u32 	[%rd30+-88], {%r321, %r322};
	shl.b32 	%r324, %r323, 4;
	shl.b32 	%r325, %r319, 1;
	xor.b32  	%r326, %r325, %r324;
	xor.b32  	%r327, %r326, %r319;
	xor.b32  	%r328, %r327, %r323;
	st.v2.u32 	[%rd30+-80], {%r323, %r328};
	add.s32 	%r329, %r316, 362437;
	st.v2.u32 	[%rd30+-96], {%r329, %r320};
	add.s32 	%r330, %r328, %r329;
	cvt.rn.f32.u32 	%f1, %r330;
	fma.rn.f32 	%f2, %f1, 0f2F800000, 0f2F000000;
	st.global.f32 	[%rd29+-8], %f2;
	ld.v2.u32 	{%r331, %r332}, [%rd30+-48];
	shr.u32 	%r333, %r332, 2;
	xor.b32  	%r334, %r333, %r332;
	ld.v2.u32 	{%r335, %r336}, [%rd30+-40];
	ld.v2.u32 	{%r337, %r338}, [%rd30+-32];
	st.v2.u32 	[%rd30+-40], {%r336, %r337};
	shl.b32 	%r339, %r338, 4;
	shl.b32 	%r340, %r334, 1;
	xor.b32  	%r341, %r340, %r339;
	xor.b32  	%r342, %r341, %r334;
	xor.b32  	%r343, %r342, %r338;
	st.v2.u32 	[%rd30+-32], {%r338, %r343};
	add.s32 	%r344, %r331, 362437;
	st.v2.u32 	[%rd30+-48], {%r344, %r335};
	add.s32 	%r345, %r343, %r344;
	cvt.rn.f32.u32 	%f3, %r345;
	fma.rn.f32 	%f4, %f3, 0f2F800000, 0f2F000000;
	st.global.f32 	[%rd29+-4], %f4;
	ld.v2.u32 	{%r346, %r347}, [%rd30];
	shr.u32 	%r348, %r347, 2;
	xor.b32  	%r349, %r348, %r347;
	ld.v2.u32 	{%r350, %r351}, [%rd30+8];
	ld.v2.u32 	{%r352, %r353}, [%rd30+16];
	st.v2.u32 	[%rd30+8], {%r351, %r352};
	shl.b32 	%r354, %r353, 4;
	shl.b32 	%r355, %r349, 1;
	xor.b32  	%r356, %r355, %r354;
	xor.b32  	%r357, %r356, %r349;
	xor.b32  	%r358, %r357, %r353;
	st.v2.u32 	[%rd30+16], {%r353, %r358};
	add.s32 	%r359, %r346, 362437;
	st.v2.u32 	[%rd30], {%r359, %r350};
	add.s32 	%r360, %r358, %r359;
	cvt.rn.f32.u32 	%f5, %r360;
	fma.rn.f32 	%f6, %f5, 0f2F800000, 0f2F000000;
	st.global.f32 	[%rd29], %f6;
	ld.v2.u32 	{%r361, %r362}, [%rd30+48];
	shr.u32 	%r363, %r362, 2;
	xor.b32  	%r364, %r363, %r362;
	ld.v2.u32 	{%r365, %r366}, [%rd30+56];
	ld.v2.u32 	{%r367, %r368}, [%rd30+64];
	st.v2.u32 	[%rd30+56], {%r366, %r367};
	shl.b32 	%r369, %r368, 4;
	shl.b32 	%r370, %r364, 1;
	xor.b32  	%r371, %r370, %r369;
	xor.b32  	%r372, %r371, %r364;
	xor.b32  	%r373, %r372, %r368;
	st.v2.u32 	[%rd30+64], {%r368, %r373};
	add.s32 	%r374, %r361, 362437;
	st.v2.u32 	[%rd30+48], {%r374, %r365};
	add.s32 	%r375, %r373, %r374;
	cvt.rn.f32.u32 	%f7, %r375;
	fma.rn.f32 	%f8, %f7, 0f2F800000, 0f2F000000;
	st.global.f32 	[%rd29+4], %f8;
	add.s32 	%r471, %r471, 4;
	add.s64 	%rd30, %rd30, 192;
	add.s64 	%rd29, %rd29, 16;
	setp.ne.s32 	%p26, %r471, 52;
	@%p26 bra 	$L__BB0_46;
	{ // callseq 1, 0
	.param .b64 param0;
	st.param.b64 	[param0], %rd18;
	call.uni 
	free, 
	(
	param0
	);
	} // callseq 1
	ret;

}


// ===== COMPILED SASS (sm_100) =====

	.target	sm_100

	.elftype	@"ET_EXEC"


//--------------------- .note.nv.tkinfo           --------------------------
	.section	.note.nv.tkinfo,"",@"SHT_NOTE"
	.sectionflags	@"SHF_NOTE_NV_TKINFO"
	.tkinfo
        /*0018*/ 	.word	0x00000002
        /*0030*/ 	.string	""
        /*0030*/ 	.string	"ptxas"
        /*0030*/ 	.string	"Cuda compilation tools, release 13.0, V13.0.88"
        /*0030*/ 	.string	"Build cuda_13.0.r13.0/compiler.36424714_0"
        /*0030*/ 	.string	"-arch sm_100 -m 64 "



//--------------------- .note.nv.cuinfo           --------------------------
	.section	.note.nv.cuinfo,"",@"SHT_NOTE"
	.sectionflags	@"SHF_NOTE_NV_CUINFO"
        /*0018*/ 	.short	0x0002
        /*001a*/ 	.short	0x0064
        /*001c*/ 	.short	0x0082
	.zero		2


//--------------------- .nv.info                  --------------------------
	.section	.nv.info,"",@"SHT_CUDA_INFO"
	.align	4


	//----- nvinfo : EIATTR_REGCOUNT
	.align		4
        /*0000*/ 	.byte	0x04, 0x2f
        /*0002*/ 	.short	(.L_10 - .L_9)
	.align		4
.L_9:
        /*0004*/ 	.word	index@(_Z8testRandPfi)
        /*0008*/ 	.word	0x00000027


	//----- nvinfo : EIATTR_FRAME_SIZE
	.align		4
.L_10:
        /*000c*/ 	.byte	0x04, 0x11
        /*000e*/ 	.short	(.L_12 - .L_11)
	.align		4
.L_11:
        /*0010*/ 	.word	index@(_Z8testRandPfi)
        /*0014*/ 	.word	0x00000000


	//----- nvinfo : EIATTR_MIN_STACK_SIZE
	.align		4
.L_12:
        /*0018*/ 	.byte	0x04, 0x12
        /*001a*/ 	.short	(.L_14 - .L_13)
	.align		4
.L_13:
        /*001c*/ 	.word	index@(_Z8testRandPfi)
        /*0020*/ 	.word	0x00000000
.L_14:


//--------------------- .nv.compat                --------------------------
	.section	.nv.compat,"",@"SHT_CUDA_COMPAT_INFO"
	.align	4
        /*0000*/ 	.byte	0x02, 0x09, 0x00, 0x00, 0x02, 0x02, 0x01, 0x00, 0x02, 0x05, 0x05, 0x00, 0x03, 0x07, 0x01, 0x01
        /*0010*/ 	.byte	0x02, 0x03, 0x00, 0x00, 0x02, 0x06, 0x01, 0x00, 0x04, 0x0b, 0x08, 0x00, 0x09, 0x00, 0x00, 0x00
        /*0020*/ 	.byte	0x00, 0x00, 0x00, 0x00


//--------------------- .nv.info._Z8testRandPfi   --------------------------
	.section	.nv.info._Z8testRandPfi,"",@"SHT_CUDA_INFO"
	.sectionflags	@""
	.align	4


	//----- nvinfo : EIATTR_CUDA_API_VERSION
	.align		4
        /*0000*/ 	.byte	0x04, 0x37
        /*0002*/ 	.short	(.L_16 - .L_15)
.L_15:
        /*0004*/ 	.word	0x00000082


	//----- nvinfo : EIATTR_KPARAM_INFO
	.align		4
.L_16:
        /*0008*/ 	.byte	0x04, 0x17
        /*000a*/ 	.short	(.L_18 - .L_17)
.L_17:
        /*000c*/ 	.word	0x00000000
        /*0010*/ 	.short	0x0001
        /*0012*/ 	.short	0x0008
        /*0014*/ 	.byte	0x00, 0xf0, 0x11, 0x00


	//----- nvinfo : EIATTR_KPARAM_INFO
	.align		4
.L_18:
        /*0018*/ 	.byte	0x04, 0x17
        /*001a*/ 	.short	(.L_20 - .L_19)
.L_19:
        /*001c*/ 	.word	0x00000000
        /*0020*/ 	.short	0x0000
        /*0022*/ 	.short	0x0000
        /*0024*/ 	.byte	0x00, 0xf5, 0x21, 0x00


	//----- nvinfo : EIATTR_SPARSE_MMA_MASK
	.align		4
.L_20:
        /*0028*/ 	.byte	0x03, 0x50
        /*002a*/ 	.short	0x0000


	//----- nvinfo : EIATTR_MAXREG_COUNT
	.align		4
        /*002c*/ 	.byte	0x03, 0x1b
        /*002e*/ 	.short	0x00ff


	//----- nvinfo : EIATTR_EXTERNS
	.align		4
        /*0030*/ 	.byte	0x04, 0x0f
        /*0032*/ 	.short	(.L_22 - .L_21)


	//   ....[0]....
	.align		4
.L_21:
        /*0034*/ 	.word	index@(malloc)


	//   ....[1]....
	.align		4
        /*0038*/ 	.word	index@(free)


	//----- nvinfo : EIATTR_MERCURY_ISA_VERSION
	.align		4
.L_22:
        /*003c*/ 	.byte	0x03, 0x5f
        /*003e*/ 	.short	0x0101


	//----- nvinfo : EIATTR_VRC_CTA_INIT_COUNT
	.align		4
        /*0040*/ 	.byte	0x02, 0x4a
	.zero		1
	.zero		1


	//----- nvinfo : EIATTR_SYSCALL_OFFSETS
	.align		4
        /*0044*/ 	.byte	0x04, 0x46
        /*0046*/ 	.short	(.L_24 - .L_23)


	//   ....[0]....
.L_23:
        /*0048*/ 	.word	0x000000b0


	//   ....[1]....
        /*004c*/ 	.word	0x000021c0


	//----- nvinfo : EIATTR_EXIT_INSTR_OFFSETS
	.align		4
.L_24:
        /*0050*/ 	.byte	0x04, 0x1c
        /*0052*/ 	.short	(.L_26 - .L_25)


	//   ....[0]....
.L_25:
        /*0054*/ 	.word	0x000021d0


	//----- nvinfo : EIATTR_CRS_STACK_SIZE
	.align		4
.L_26:
        /*0058*/ 	.byte	0x04, 0x1e
        /*005a*/ 	.short	(.L_28 - .L_27)
.L_27:
        /*005c*/ 	.word	0x00000000


	//----- nvinfo : EIATTR_CBANK_PARAM_SIZE
	.align		4
.L_28:
        /*0060*/ 	.byte	0x03, 0x19
        /*0062*/ 	.short	0x000c


	//----- nvinfo : EIATTR_PARAM_CBANK
	.align		4
        /*0064*/ 	.byte	0x04, 0x0a
        /*0066*/ 	.short	(.L_30 - .L_29)
	.align		4
.L_29:
        /*0068*/ 	.word	index@(.nv.constant0._Z8testRandPfi)
        /*006c*/ 	.short	0x0380
        /*006e*/ 	.short	0x000c


	//----- nvinfo : EIATTR_SW_WAR
	.align		4
.L_30:
        /*0070*/ 	.byte	0x04, 0x36
        /*0072*/ 	.short	(.L_32 - .L_31)
.L_31:
        /*0074*/ 	.word	0x00000008
.L_32:


//--------------------- .nv.callgraph             --------------------------
	.section	.nv.callgraph,"",@"SHT_CUDA_CALLGRAPH"
	.align	4
	.sectionentsize	8
	.align		4
        /*0000*/ 	.word	0x00000000
	.align		4
        /*0004*/ 	.word	0xffffffff
	.align		4
        /*0008*/ 	.word	index@(_Z8testRandPfi)
	.align		4
        /*000c*/ 	.word	index@(free)
	.align		4
        /*0010*/ 	.word	index@(_Z8testRandPfi)
	.align		4
        /*0014*/ 	.word	index@(malloc)
	.align		4
        /*0018*/ 	.word	0x00000000
	.align		4
        /*001c*/ 	.word	0xfffffffe
	.align		4
        /*0020*/ 	.word	0x00000000
	.align		4
        /*0024*/ 	.word	0xfffffffd
	.align		4
        /*0028*/ 	.word	0x00000000
	.align		4
        /*002c*/ 	.word	0xfffffffc


//--------------------- .nv.constant4             --------------------------
	.section	.nv.constant4,"a",@progbits
	.align	8
	.align		8
.nv.constant4:
        /*0000*/ 	.dword	malloc
	.align		8
        /*0008*/ 	.dword	free
	.align		8
        /*0010*/ 	.dword	precalc_xorwow_matrix
	.align		8
        /*0018*/ 	.dword	precalc_xorwow_offset_matrix
	.align		8
        /*0020*/ 	.dword	mrg32k3aM1
	.align		8
        /*0028*/ 	.dword	mrg32k3aM2
	.align		8
        /*0030*/ 	.dword	mrg32k3aM1SubSeq
	.align		8
        /*0038*/ 	.dword	mrg32k3aM2SubSeq
	.align		8
        /*0040*/ 	.dword	mrg32k3aM1Seq
	.align		8
        /*0048*/ 	.dword	mrg32k3aM2Seq


//--------------------- .nv.constant3             --------------------------
	.section	.nv.constant3,"a",@progbits
	.align	8
.nv.constant3:
	.type		__cr_lgamma_table,@object
	.size		__cr_lgamma_table,(.L_8 - __cr_lgamma_table)
__cr_lgamma_table:
        /*0000*/ 	.byte	0x00, 0x00, 0x00, 0x00, 0x00, 0x00, 0x00, 0x00, 0x00, 0x00, 0x00, 0x00, 0x00, 0x00, 0x00, 0x00
        /*0010*/ 	.byte	0xef, 0x39, 0xfa, 0xfe, 0x42, 0x2e, 0xe6, 0x3f, 0x02, 0x20, 0x2a, 0xfa, 0x0b, 0xab, 0xfc, 0x3f
        /*0020*/ 	.byte	0xf9, 0x2c, 0x92, 0x7c, 0xa7, 0x6c, 0x09, 0x40, 0xc9, 0x79, 0x44, 0x3c, 0x64, 0x26, 0x13, 0x40
        /*0030*/ 	.byte	0xca, 0x01, 0xcf, 0x3a, 0x27, 0x51, 0x1a, 0x40, 0x30, 0xcc, 0x2d, 0xf3, 0xe1, 0x0c, 0x21, 0x40
        /*0040*/ 	.byte	0x0d, 0xb7, 0xfc, 0x82, 0x8e, 0x35, 0x25, 0x40
.L_8:


//--------------------- .text._Z8testRandPfi      --------------------------
	.section	.text._Z8testRandPfi,"ax",@progbits
	.align	128
        .global         _Z8testRandPfi
        .type           _Z8testRandPfi,@function
        .size           _Z8testRandPfi,(.L_x_17 - _Z8testRandPfi)
        .other          _Z8testRandPfi,@"STO_CUDA_ENTRY STV_DEFAULT"
_Z8testRandPfi:
.text._Z8testRandPfi:
[----:B------:R-:W0:Y:S01]  /*0000*/  LDC R1, c[0x0][0x37c] ;  /* 0x0000df00ff017b82 */ /* 0x000e220000000800 */
[----:B------:R-:W1:Y:S01]  /*0010*/  LDCU UR4, c[0x0][0x388] ;  /* 0x00007100ff0477ac */ /* 0x000e620008000800 */
[----:B------:R-:W-:-:S06]  /*0020*/  MOV R0, 0x0 ;  /* 0x0000000000007802 */ /* 0x000fcc0000000f00 */
[----:B------:R2:W3:Y:S01]  /*0030*/  LDC.64 R2, c[0x4][R0] ;  /* 0x0100000000027b82 */ /* 0x0004e20000000a00 */
[----:B-1----:R-:W-:-:S06]  /*0040*/  UIMAD.WIDE UR4, UR4, 0x30, URZ ;  /* 0x00000030040478a5 */ /* 0x002fcc000f8e02ff */
[----:B------:R-:W-:Y:S02]  /*0050*/  IMAD.U32 R7, RZ, RZ, UR5 ;  /* 0x00000005ff077e24 */ /* 0x000fe4000f8e00ff */
[----:B------:R-:W-:Y:S02]  /*0060*/  IMAD.U32 R5, RZ, RZ, UR5 ;  /* 0x00000005ff057e24 */ /* 0x000fe4000f8e00ff */
[----:B------:R-:W-:Y:S02]  /*0070*/  IMAD.U32 R4, RZ, RZ, UR4 ;  /* 0x00000004ff047e24 */ /* 0x000fe4000f8e00ff */
[----:B------:R-:W-:Y:S02]  /*0080*/  IMAD.U32 R6, RZ, RZ, UR4 ;  /* 0x00000004ff067e24 */ /* 0x000fe4000f8e00ff */
[----:B--2---:R-:W-:-:S07]  /*0090*/  IMAD.MOV.U32 R5, RZ, RZ, R7 ;  /* 0x000000ffff057224 */ /* 0x004fce00078e0007 */
[----:B------:R-:W-:-:S07]  /*00a0*/  LEPC R20, `(.L_x_0) ;  /* 0x000000001014794e */ /* 0x000fce0000000000 */
[----:B0--3--:R-:W-:Y:S05]  /*00b0*/  CALL.ABS.NOINC R2 ;  /* 0x0000000002007343 */ /* 0x009fea0003c00000 */
.L_x_0:
[----:B------:R-:W0:Y:S01]  /*00c0*/  LDCU UR4, c[0x0][0x388] ;  /* 0x00007100ff0477ac */ /* 0x000e220008000800 */
[----:B------:R-:W1:Y:S01]  /*00d0*/  LDC.64 R24, c[0x0][0x358] ;  /* 0x0000d600ff187b82 */ /* 0x000e620000000a00 */
[----:B------:R-:W-:Y:S01]  /*00e0*/  IADD3 R0, P0, PT, R4, 0x60, RZ ;  /* 0x0000006004007810 */ /* 0x000fe20007f1e0ff */
[----:B------:R-:W-:Y:S02]  /*00f0*/  IMAD.MOV.U32 R2, RZ, RZ, R4 ;  /* 0x000000ffff027224 */ /* 0x000fe400078e0004 */
[--C-:B------:R-:W-:Y:S02]  /*0100*/  IMAD.MOV.U32 R3, RZ, RZ, R5.reuse ;  /* 0x000000ffff037224 */ /* 0x100fe400078e0005 */
[----:B------:R-:W-:Y:S01]  /*0110*/  IMAD.X R17, RZ, RZ, R5, P0 ;  /* 0x000000ffff117224 */ /* 0x000fe200000e0605 */
[----:B0-----:R-:W-:-:S09]  /*0120*/  UISETP.NE.AND UP0, UPT, UR4, URZ, UPT ;  /* 0x000000ff0400728c */ /* 0x001fd2000bf05270 */
[----:B------:R-:W-:Y:S05]  /*0130*/  BRA.U !UP0, `(.L_x_1) ;  /* 0x00000019083c7547 */ /* 0x000fea000b800000 */
[----:B------:R-:W-:Y:S01]  /*0140*/  BSSY.RECONVERGENT B0, `(.L_x_1) ;  /* 0x000018e000007945 */ /* 0x000fe20003800200 */
[----:B------:R-:W-:-:S07]  /*0150*/  IMAD.MOV.U32 R19, RZ, RZ, RZ ;  /* 0x000000ffff137224 */ /* 0x000fce00078e00ff */
.L_x_12:
[----:B0-----:R-:W0:Y:S01]  /*0160*/  S2R R14, SR_TID.X ;  /* 0x00000000000e7919 */ /* 0x001e220000002100 */
[C---:B-1----:R-:W-:Y:S01]  /*0170*/  R2UR UR4, R24.reuse ;  /* 0x00000000180472ca */ /* 0x042fe200000e0000 */
[----:B------:R-:W-:Y:S01]  /*0180*/  IMAD.MOV.U32 R4, RZ, RZ, 0x6fe641fa ;  /* 0x6fe641faff047424 */ /* 0x000fe200078e00ff */
[C---:B------:R-:W-:Y:S01]  /*0190*/  R2UR UR5, R25.reuse ;  /* 0x00000000190572ca */ /* 0x040fe200000e0000 */
[----:B------:R-:W-:Y:S01]  /*01a0*/  IMAD.MOV.U32 R5, RZ, RZ, -0x62b4cd09 ;  /* 0x9d4b32f7ff057424 */ /* 0x000fe200078e00ff */
[C---:B------:R-:W-:Y:S01]  /*01b0*/  R2UR UR6, R24.reuse ;  /* 0x00000000180672ca */ /* 0x040fe200000e0000 */
[----:B------:R-:W-:Y:S01]  /*01c0*/  IMAD.MOV.U32 R6, RZ, RZ, -0x7f8acff9 ;  /* 0x80753007ff067424 */ /* 0x000fe200078e00ff */
[----:B------:R-:W-:Y:S01]  /*01d0*/  R2UR UR7, R25 ;  /* 0x00000000190772ca */ /* 0x000fe200000e0000 */
[----:B------:R-:W-:Y:S01]  /*01e0*/  IMAD.MOV.U32 R7, RZ, RZ, -0x75bd8fc ;  /* 0xf8a42704ff077424 */ /* 0x000fe200078e00ff */
[----:B------:R-:W-:Y:S01]  /*01f0*/  R2UR UR8, R24 ;  /* 0x00000000180872ca */ /* 0x000fe200000e0000 */
[----:B--2---:R-:W-:Y:S01]  /*0200*/  IMAD.WIDE.U32 R8, R19, 0x30, R2 ;  /* 0x0000003013087825 */ /* 0x004fe200078e0002 */
[----:B------:R-:W-:Y:S01]  /*0210*/  R2UR UR9, R25 ;  /* 0x00000000190972ca */ /* 0x000fe200000e0000 */
[----:B------:R-:W-:Y:S02]  /*0220*/  BSSY.RECONVERGENT B1, `(.L_x_2) ;  /* 0x0000172000017945 */ /* 0x000fe40003800200 */
[----:B------:R-:W-:-:S02]  /*0230*/  IMAD.MOV.U32 R10, RZ, RZ, -0x23270784 ;  /* 0xdcd8f87cff0a7424 */ /* 0x000fc400078e00ff */
[----:B------:R-:W-:Y:S01]  /*0240*/  IMAD.MOV.U32 R11, RZ, RZ, -0x69b85b05 ;  /* 0x9647a4fbff0b7424 */ /* 0x000fe200078e00ff */
[----:B------:R1:W-:Y:S04]  /*0250*/  ST.E.64 desc[UR4][R8.64], R4 ;  /* 0x0000000408007985 */ /* 0x0003e8000c101b04 */
[----:B------:R1:W-:Y:S04]  /*0260*/  ST.E.64 desc[UR6][R8.64+0x8], R6 ;  /* 0x0000080608007985 */ /* 0x0003e8000c101b06 */
[----:B------:R1:W-:Y:S01]  /*0270*/  ST.E.64 desc[UR8][R8.64+0x10], R10 ;  /* 0x0000100a08007985 */ /* 0x0003e2000c101b08 */
[----:B0-----:R-:W-:-:S13]  /*0280*/  ISETP.NE.AND P0, PT, R14, RZ, PT ;  /* 0x000000ff0e00720c */ /* 0x001fda0003f05270 */
[----:B-1----:R-:W-:Y:S05]  /*0290*/  @!P0 BRA `(.L_x_3) ;  /* 0x0000001400a88947 */ /* 0x002fea0003800000 */
[----:B------:R-:W-:Y:S02]  /*02a0*/  IMAD.MOV.U32 R16, RZ, RZ, RZ ;  /* 0x000000ffff107224 */ /* 0x000fe400078e00ff */
[----:B------:R-:W-:-:S07]  /*02b0*/  IMAD.MOV.U32 R21, RZ, RZ, RZ ;  /* 0x000000ffff157224 */ /* 0x000fce00078e00ff */
.L_x_11:
[----:B0-----:R-:W-:Y:S01]  /*02c0*/  LOP3.LUT R4, R14, 0x3, RZ, 0xc0, !PT ;  /* 0x000000030e047812 */ /* 0x001fe200078ec0ff */
[----:B------:R-:W-:Y:S03]  /*02d0*/  BSSY.RECONVERGENT B2, `(.L_x_4) ;  /* 0x0000160000027945 */ /* 0x000fe60003800200 */
[----:B------:R-:W-:-:S04]  /*02e0*/  ISETP.NE.U32.AND P0, PT, R4, RZ, PT ;  /* 0x000000ff0400720c */ /* 0x000fc80003f05070 */
[----:B------:R-:W-:-:S13]  /*02f0*/  ISETP.NE.AND.EX P0, PT, RZ, RZ, PT, P0 ;  /* 0x000000ffff00720c */ /* 0x000fda0003f05300 */
[----:B------:R-:W-:Y:S05]  /*0300*/  @!P0 BRA `(.L_x_5) ;  /* 0x0000001400708947 */ /* 0x000fea0003800000 */
[----:B------:R-:W0:Y:S01]  /*0310*/  LDC.64 R10, c[0x4][0x10] ;  /* 0x01000400ff0a7b82 */ /* 0x000e220000000a00 */
[----:B------:R-:W-:Y:S02]  /*0320*/  IMAD.MOV.U32 R18, RZ, RZ, RZ ;  /* 0x000000ffff127224 */ /* 0x000fe400078e00ff */
[----:B0-----:R-:W-:-:S07]  /*0330*/  IMAD.WIDE.U32 R10, R16, 0xc80, R10 ;  /* 0x00000c80100a7825 */ /* 0x001fce00078e000a */
.L_x_10:
[----:B------:R-:W-:Y:S01]  /*0340*/  BSSY.RECONVERGENT B3, `(.L_x_6) ;  /* 0x000014b000037945 */ /* 0x000fe20003800200 */
[----:B0-----:R-:W-:Y:S01]  /*0350*/  IMAD.MOV.U32 R15, RZ, RZ, RZ ;  /* 0x000000ffff0f7224 */ /* 0x001fe200078e00ff */
[----:B------:R-:W-:Y:S01]  /*0360*/  CS2R R6, SRZ ;  /* 0x0000000000067805 */ /* 0x000fe2000001ff00 */
[----:B------:R-:W-:Y:S01]  /*0370*/  IMAD.MOV.U32 R23, RZ, RZ, RZ ;  /* 0x000000ffff177224 */ /* 0x000fe200078e00ff */
[----:B------:R-:W-:-:S07]  /*0380*/  CS2R R4, SRZ ;  /* 0x0000000000047805 */ /* 0x000fce000001ff00 */
.L_x_9:
[----:B------:R-:W-:Y:S01]  /*0390*/  R2UR UR4, R24 ;  /* 0x00000000180472ca */ /* 0x000fe200000e0000 */
[----:B------:R-:W-:Y:S01]  /*03a0*/  IMAD.WIDE.U32 R12, R23, 0x4, R8 ;  /* 0x00000004170c7825 */ /* 0x000fe200078e0008 */
[----:B------:R-:W-:-:S13]  /*03b0*/  R2UR UR5, R25 ;  /* 0x00000000190572ca */ /* 0x000fda00000e0000 */
[----:B------:R0:W5:Y:S01]  /*03c0*/  LD.E R20, desc[UR4][R12.64+0x4] ;  /* 0x000004040c147980 */ /* 0x000162000c101900 */
[----:B------:R-:W-:Y:S01]  /*03d0*/  BSSY.RECONVERGENT B4, `(.L_x_7) ;  /* 0x000013e000047945 */ /* 0x000fe20003800200 */
[----:B------:R-:W-:Y:S02]  /*03e0*/  IMAD.SHL.U32 R22, R23, 0x20, RZ ;  /* 0x0000002017167824 */ /* 0x000fe400078e00ff */
[----:B------:R-:W-:-:S07]  /*03f0*/  IMAD.MOV.U32 R29, RZ, RZ, RZ ;  /* 0x000000ffff1d7224 */ /* 0x000fce00078e00ff */
.L_x_8:
[----:B-----5:R-:W-:-:S04]  /*0400*/  SHF.R.U32.HI R27, RZ, R29, R20 ;  /* 0x0000001dff1b7219 */ /* 0x020fc80000011614 */
[----:B0-----:R-:W-:-:S04]  /*0410*/  LOP3.LUT R12, R27, 0x1, RZ, 0xc0, !PT ;  /* 0x000000011b0c7812 */ /* 0x001fc800078ec0ff */
[----:B------:R-:W-:Y:S01]  /*0420*/  ISETP.NE.U32.AND P0, PT, R12, 0x1, PT ;  /* 0x000000010c00780c */ /* 0x000fe20003f05070 */
[----:B------:R-:W-:-:S03]  /*0430*/  IMAD.IADD R12, R22, 0x1, R29 ;  /* 0x00000001160c7824 */ /* 0x000fc600078e021d */
[----:B------:R-:W-:Y:S01]  /*0440*/  R2P PR, R27, 0x7e ;  /* 0x0000007e1b007804 */ /* 0x000fe20000000000 */
[----:B------:R-:W-:-:S04]  /*0450*/  IMAD R13, R12, 0x5, RZ ;  /* 0x000000050c0d7824 */ /* 0x000fc800078e02ff */
[----:B------:R-:W-:-:S04]  /*0460*/  IMAD.WIDE.U32 R12, R13, 0x4, R10 ;  /* 0x000000040d0c7825 */ /* 0x000fc800078e000a */
[C---:B------:R-:W-:Y:S02]  /*0470*/  @!P0 R2UR UR4, R24.reuse ;  /* 0x00000000180482ca */ /* 0x040fe400000e0000 */
[C---:B------:R-:W-:Y:S02]  /*0480*/  @!P0 R2UR UR5, R25.reuse ;  /* 0x00000000190582ca */ /* 0x040fe400000e0000 */
[C---:B------:R-:W-:Y:S02]  /*0490*/  @P1 R2UR UR6, R24.reuse ;  /* 0x00000000180612ca */ /* 0x040fe400000e0000 */
[C---:B------:R-:W-:Y:S02]  /*04a0*/  @P1 R2UR UR7, R25.reuse ;  /* 0x00000000190712ca */ /* 0x040fe400000e0000 */
[----:B------:R-:W-:Y:S02]  /*04b0*/  @P2 R2UR UR8, R24 ;  /* 0x00000000180822ca */ /* 0x000fe400000e0000 */
[----:B------:R-:W-:-:S05]  /*04c0*/  @P2 R2UR UR9, R25 ;  /* 0x00000000190922ca */ /* 0x000fca00000e0000 */
[----:B------:R-:W2:Y:S04]  /*04d0*/  @!P0 LDG.E R26, desc[UR4][R12.64] ;  /* 0x000000040c1a8981 */ /* 0x000ea8000c1e1900 */
[----:B------:R-:W3:Y:S01]  /*04e0*/  @P1 LDG.E R28, desc[UR6][R12.64+0x14] ;  /* 0x000014060c1c1981 */ /* 0x000ee2000c1e1900 */
[C---:B------:R-:W-:Y:S02]  /*04f0*/  @P3 R2UR UR6, R24.reuse ;  /* 0x00000000180632ca */ /* 0x040fe400000e0000 */
[----:B------:R-:W-:Y:S01]  /*0500*/  @P3 R2UR UR7, R25 ;  /* 0x00000000190732ca */ /* 0x000fe200000e0000 */
[----:B------:R-:W4:Y:S04]  /*0510*/  @P2 LDG.E R30, desc[UR8][R12.64+0x28] ;  /* 0x000028080c1e2981 */ /* 0x000f28000c1e1900 */
[----:B------:R-:W4:Y:S08]  /*0520*/  @!P0 LDG.E R31, desc[UR4][R12.64+0x4] ;  /* 0x000004040c1f8981 */ /* 0x000f30000c1e1900 */
[----:B------:R-:W4:Y:S01]  /*0530*/  @P3 LDG.E R32, desc[UR6][R12.64+0x3c] ;  /* 0x00003c060c203981 */ /* 0x000f22000c1e1900 */
[----:B------:R-:W-:-:S02]  /*0540*/  @P4 R2UR UR10, R24 ;  /* 0x00000000180a42ca */ /* 0x000fc400000e0000 */
[C---:B------:R-:W-:Y:S02]  /*0550*/  @P4 R2UR UR11, R25.reuse ;  /* 0x00000000190b42ca */ /* 0x040fe400000e0000 */
[C---:B------:R-:W-:Y:S02]  /*0560*/  @!P0 R2UR UR6, R24.reuse ;  /* 0x00000000180682ca */ /* 0x040fe400000e0000 */
[C---:B------:R-:W-:Y:S02]  /*0570*/  @!P0 R2UR UR7, R25.reuse ;  /* 0x00000000190782ca */ /* 0x040fe400000e0000 */
[C---:B------:R-:W-:Y:S02]  /*0580*/  @!P0 R2UR UR8, R24.reuse ;  /* 0x00000000180882ca */ /* 0x040fe400000e0000 */
[----:B------:R-:W-:Y:S02]  /*0590*/  @!P0 R2UR UR9, R25 ;  /* 0x00000000190982ca */ /* 0x000fe400000e0000 */
[----:B------:R-:W-:-:S02]  /*05a0*/  @P1 R2UR UR12, R24 ;  /* 0x00000000180c12ca */ /* 0x000fc400000e0000 */
[----:B------:R-:W-:-:S13]  /*05b0*/  @P1 R2UR UR13, R25 ;  /* 0x00000000190d12ca */ /* 0x000fda00000e0000 */
[----:B------:R-:W4:Y:S01]  /*05c0*/  @P1 LDG.E R35, desc[UR12][R12.64+0x20] ;  /* 0x0000200c0c231981 */ /* 0x000f22000c1e1900 */
[----:B--2---:R-:W-:-:S03]  /*05d0*/  @!P0 LOP3.LUT R15, R15, R26, RZ, 0x3c, !PT ;  /* 0x0000001a0f0f8212 */ /* 0x004fc600078e3cff */
[----:B------:R-:W2:Y:S01]  /*05e0*/  @!P0 LDG.E R26, desc[UR4][R12.64+0x8] ;  /* 0x000008040c1a8981 */ /* 0x000ea2000c1e1900 */
[----:B---3--:R-:W-:-:S03]  /*05f0*/  @P1 LOP3.LUT R15, R15, R28, RZ, 0x3c, !PT ;  /* 0x0000001c0f0f1212 */ /* 0x008fc600078e3cff */
[----:B------:R-:W3:Y:S01]  /*0600*/  @P4 LDG.E R28, desc[UR10][R12.64+0x50] ;  /* 0x0000500a0c1c4981 */ /* 0x000ee2000c1e1900 */
[C---:B------:R-:W-:Y:S02]  /*0610*/  @P1 R2UR UR4, R24.reuse ;  /* 0x00000000180412ca */ /* 0x040fe400000e0000 */
[C---:B------:R-:W-:Y:S02]  /*0620*/  @P1 R2UR UR5, R25.reuse ;  /* 0x00000000190512ca */ /* 0x040fe400000e0000 */
[----:B------:R-:W-:Y:S02]  /*0630*/  @P1 R2UR UR10, R24 ;  /* 0x00000000180a12ca */ /* 0x000fe400000e0000 */
[----:B------:R-:W-:Y:S02]  /*0640*/  @P1 R2UR UR11, R25 ;  /* 0x00000000190b12ca */ /* 0x000fe400000e0000 */
[----:B----4-:R-:W-:Y:S02]  /*0650*/  @P2 LOP3.LUT R15, R15, R30, RZ, 0x3c, !PT ;  /* 0x0000001e0f0f2212 */ /* 0x010fe400078e3cff */
[----:B------:R-:W-:Y:S01]  /*0660*/  @!P0 LOP3.LUT R4, R4, R31, RZ, 0x3c, !PT ;  /* 0x0000001f04048212 */ /* 0x000fe200078e3cff */
[----:B------:R-:W4:Y:S04]  /*0670*/  @!P0 LDG.E R30, desc[UR8][R12.64+0x10] ;  /* 0x000010080c1e8981 */ /* 0x000f28000c1e1900 */
[----:B------:R-:W4:Y:S01]  /*0680*/  @!P0 LDG.E R31, desc[UR6][R12.64+0xc] ;  /* 0x00000c060c1f8981 */ /* 0x000f22000c1e1900 */
[----:B------:R-:W-:-:S03]  /*0690*/  @P3 LOP3.LUT R15, R15, R32, RZ, 0x3c, !PT ;  /* 0x000000200f0f3212 */ /* 0x000fc600078e3cff */
[----:B------:R-:W4:Y:S04]  /*06a0*/  @P1 LDG.E R33, desc[UR4][R12.64+0x18] ;  /* 0x000018040c211981 */ /* 0x000f28000c1e1900 */
[----:B------:R-:W4:Y:S01]  /*06b0*/  @P1 LDG.E R32, desc[UR10][R12.64+0x1c] ;  /* 0x00001c0a0c201981 */ /* 0x000f22000c1e1900 */
[C---:B------:R-:W-:Y:S02]  /*06c0*/  @P5 R2UR UR12, R24.reuse ;  /* 0x00000000180c52ca */ /* 0x040fe400000e0000 */
[C---:B------:R-:W-:Y:S02]  /*06d0*/  @P5 R2UR UR13, R25.reuse ;  /* 0x00000000190d52ca */ /* 0x040fe400000e0000 */
[----:B------:R-:W-:Y:S02]  /*06e0*/  @P2 R2UR UR6, R24 ;  /* 0x00000000180622ca */ /* 0x000fe400000e0000 */
[----:B------:R-:W-:-:S02]  /*06f0*/  @P2 R2UR UR7, R25 ;  /* 0x00000000190722ca */ /* 0x000fc400000e0000 */
[C---:B------:R-:W-:Y:S02]  /*0700*/  @P2 R2UR UR8, R24.reuse ;  /* 0x00000000180822ca */ /* 0x040fe400000e0000 */
[C---:B------:R-:W-:Y:S02]  /*0710*/  @P2 R2UR UR9, R25.reuse ;  /* 0x00000000190922ca */ /* 0x040fe400000e0000 */
[----:B------:R-:W-:Y:S02]  /*0720*/  @P2 R2UR UR10, R24 ;  /* 0x00000000180a22ca */ /* 0x000fe400000e0000 */
[----:B------:R-:W-:Y:S02]  /*0730*/  @P2 R2UR UR11, R25 ;  /* 0x00000000190b22ca */ /* 0x000fe400000e0000 */
[----:B--2---:R-:W-:Y:S02]  /*0740*/  @!P0 LOP3.LUT R5, R5, R26, RZ, 0x3c, !PT ;  /* 0x0000001a05058212 */ /* 0x004fe400078e3cff */
[----:B------:R-:W2:Y:S01]  /*0750*/  @P5 LDG.E R26, desc[UR12][R12.64+0x64] ;  /* 0x0000640c0c1a5981 */ /* 0x000ea2000c1e1900 */
[----:B---3--:R-:W-:-:S03]  /*0760*/  @P4 LOP3.LUT R15, R15, R28, RZ, 0x3c, !PT ;  /* 0x0000001c0f0f4212 */ /* 0x008fc600078e3cff */
[----:B------:R-:W3:Y:S01]  /*0770*/  @P1 LDG.E R28, desc[UR4][R12.64+0x24] ;  /* 0x000024040c1c1981 */ /* 0x000ee2000c1e1900 */
[C---:B------:R-:W-:Y:S02]  /*0780*/  @P2 R2UR UR4, R24.reuse ;  /* 0x00000000180422ca */ /* 0x040fe400000e0000 */
[C---:B------:R-:W-:Y:S02]  /*0790*/  @P2 R2UR UR5, R25.reuse ;  /* 0x00000000190522ca */ /* 0x040fe400000e0000 */
[----:B------:R-:W-:Y:S02]  /*07a0*/  @P3 R2UR UR12, R24 ;  /* 0x00000000180c32ca */ /* 0x000fe400000e0000 */
[----:B------:R-:W-:Y:S02]  /*07b0*/  @P3 R2UR UR13, R25 ;  /* 0x00000000190d32ca */ /* 0x000fe400000e0000 */
[----:B----4-:R-:W-:Y:S02]  /*07c0*/  @!P0 LOP3.LUT R7, R7, R30, RZ, 0x3c, !PT ;  /* 0x0000001e07078212 */ /* 0x010fe400078e3cff */
[----:B------:R-:W4:Y:S01]  /*07d0*/  @P2 LDG.E R30, desc[UR8][R12.64+0x30] ;  /* 0x000030080c1e2981 */ /* 0x000f22000c1e1900 */
[----:B------:R-:W-:-:S03]  /*07e0*/  @!P0 LOP3.LUT R6, R6, R31, RZ, 0x3c, !PT ;  /* 0x0000001f06068212 */ /* 0x000fc600078e3cff */
[----:B------:R-:W4:Y:S01]  /*07f0*/  @P2 LDG.E R31, desc[UR6][R12.64+0x2c] ;  /* 0x00002c060c1f2981 */ /* 0x000f22000c1e1900 */
[----:B------:R-:W-:Y:S02]  /*0800*/  @P1 LOP3.LUT R4, R4, R33, RZ, 0x3c, !PT ;  /* 0x0000002104041212 */ /* 0x000fe400078e3cff */
[----:B------:R-:W-:Y:S01]  /*0810*/  @P1 LOP3.LUT R6, R6, R35, RZ, 0x3c, !PT ;  /* 0x0000002306061212 */ /* 0x000fe200078e3cff */
[----:B------:R-:W4:Y:S01]  /*0820*/  @P2 LDG.E R33, desc[UR10][R12.64+0x34] ;  /* 0x0000340a0c212981 */ /* 0x000f22000c1e1900 */
        /* <DEDUP_REMOVED lines=9> */
[C---:B------:R-:W-:Y:S02]  /*08c0*/  @P3 R2UR UR8, R24.reuse ;  /* 0x00000000180832ca */ /* 0x040fe400000e0000 */
[C---:B------:R-:W-:Y:S02]  /*08d0*/  @P3 R2UR UR9, R25.reuse ;  /* 0x00000000190932ca */ /* 0x040fe400000e0000 */
[----:B------:R-:W-:Y:S02]  /*08e0*/  @P4 R2UR UR10, R24 ;  /* 0x00000000180a42ca */ /* 0x000fe400000e0000 */
[----:B------:R-:W-:-:S02]  /*08f0*/  @P4 R2UR UR11, R25 ;  /* 0x00000000190b42ca */ /* 0x000fc400000e0000 */
[C---:B------:R-:W-:Y:S02]  /*0900*/  @P4 R2UR UR12, R24.reuse ;  /* 0x00000000180c42ca */ /* 0x040fe400000e0000 */
[----:B------:R-:W-:Y:S02]  /*0910*/  @P4 R2UR UR13, R25 ;  /* 0x00000000190d42ca */ /* 0x000fe400000e0000 */
[----:B---3--:R-:W-:Y:S02]  /*0920*/  @P1 LOP3.LUT R7, R7, R28, RZ, 0x3c, !PT ;  /* 0x0000001c07071212 */ /* 0x008fe400078e3cff */
[----:B------:R-:W3:Y:S01]  /*0930*/  @P3 LDG.E R28, desc[UR4][R12.64+0x44] ;  /* 0x000044040c1c3981 */ /* 0x000ee2000c1e1900 */
[----:B------:R-:W-:Y:S02]  /*0940*/  @P4 R2UR UR4, R24 ;  /* 0x00000000180442ca */ /* 0x000fe400000e0000 */
[----:B------:R-:W-:Y:S02]  /*0950*/  @P4 R2UR UR5, R25 ;  /* 0x00000000190542ca */ /* 0x000fe400000e0000 */
[----:B--2---:R-:W-:-:S02]  /*0960*/  @P5 LOP3.LUT R15, R15, R26, RZ, 0x3c, !PT ;  /* 0x0000001a0f0f5212 */ /* 0x004fc400078e3cff */
[----:B------:R-:W2:Y:S01]  /*0970*/  @P6 LDG.E R26, desc[UR14][R12.64+0x78] ;  /* 0x0000780e0c1a6981 */ /* 0x000ea2000c1e1900 */
[----:B----4-:R-:W-:-:S03]  /*0980*/  @P2 LOP3.LUT R5, R5, R30, RZ, 0x3c, !PT ;  /* 0x0000001e05052212 */ /* 0x010fc600078e3cff */
[----:B------:R-:W4:Y:S01]  /*0990*/  @P3 LDG.E R30, desc[UR8][R12.64+0x4c] ;  /* 0x00004c080c1e3981 */ /* 0x000f22000c1e1900 */
[----:B------:R-:W-:-:S03]  /*09a0*/  @P2 LOP3.LUT R4, R4, R31, RZ, 0x3c, !PT ;  /* 0x0000001f04042212 */ /* 0x000fc600078e3cff */
[----:B------:R-:W4:Y:S01]  /*09b0*/  @P3 LDG.E R31, desc[UR6][R12.64+0x48] ;  /* 0x000048060c1f3981 */ /* 0x000f22000c1e1900 */
[----:B------:R-:W-:-:S03]  /*09c0*/  @P2 LOP3.LUT R6, R6, R33, RZ, 0x3c, !PT ;  /* 0x0000002106062212 */ /* 0x000fc600078e3cff */
[----:B------:R-:W4:Y:S01]  /*09d0*/  @P4 LDG.E R33, desc[UR10][R12.64+0x54] ;  /* 0x0000540a0c214981 */ /* 0x000f22000c1e1900 */
[----:B------:R-:W-:-:S03]  /*09e0*/  @P2 LOP3.LUT R7, R7, R32, RZ, 0x3c, !PT ;  /* 0x0000002007072212 */ /* 0x000fc600078e3cff */
[----:B------:R-:W4:Y:S01]  /*09f0*/  @P4 LDG.E R32, desc[UR12][R12.64+0x58] ;  /* 0x0000580c0c204981 */ /* 0x000f22000c1e1900 */
[----:B------:R-:W-:-:S03]  /*0a00*/  @P3 LOP3.LUT R4, R4, R35, RZ, 0x3c, !PT ;  /* 0x0000002304043212 */ /* 0x000fc600078e3cff */
[----:B------:R-:W4:Y:S01]  /*0a10*/  @P4 LDG.E R35, desc[UR4][R12.64+0x5c] ;  /* 0x00005c040c234981 */ /* 0x000f22000c1e1900 */
[----:B------:R-:W-:Y:S02]  /*0a20*/  LOP3.LUT P0, RZ, R27, 0x80, RZ, 0xc0, !PT ;  /* 0x000000801bff7812 */ /* 0x000fe4000780c0ff */
[C---:B------:R-:W-:Y:S02]  /*0a30*/  @P5 R2UR UR6, R24.reuse ;  /* 0x00000000180652ca */ /* 0x040fe400000e0000 */
[C---:B------:R-:W-:Y:S02]  /*0a40*/  @P5 R2UR UR7, R25.reuse ;  /* 0x00000000190752ca */ /* 0x040fe400000e0000 */
[----:B------:R-:W-:Y:S02]  /*0a50*/  @P5 R2UR UR8, R24 ;  /* 0x00000000180852ca */ /* 0x000fe400000e0000 */
[----:B------:R-:W-:-:S05]  /*0a60*/  @P5 R2UR UR9, R25 ;  /* 0x00000000190952ca */ /* 0x000fca00000e0000 */
[C---:B------:R-:W-:Y:S02]  /*0a70*/  @P0 R2UR UR16, R24.reuse ;  /* 0x00000000181002ca */ /* 0x040fe400000e0000 */
[C---:B------:R-:W-:Y:S02]  /*0a80*/  @P0 R2UR UR17, R25.reuse ;  /* 0x00000000191102ca */ /* 0x040fe400000e0000 */
[C---:B------:R-:W-:Y:S02]  /*0a90*/  @P5 R2UR UR10, R24.reuse ;  /* 0x00000000180a52ca */ /* 0x040fe400000e0000 */
[C---:B------:R-:W-:Y:S02]  /*0aa0*/  @P5 R2UR UR11, R25.reuse ;  /* 0x00000000190b52ca */ /* 0x040fe400000e0000 */
[----:B------:R-:W-:Y:S02]  /*0ab0*/  @P5 R2UR UR12, R24 ;  /* 0x00000000180c52ca */ /* 0x000fe400000e0000 */
[----:B------:R-:W-:-:S02]  /*0ac0*/  @P5 R2UR UR13, R25 ;  /* 0x00000000190d52ca */ /* 0x000fc400000e0000 */
[----:B---3--:R-:W-:Y:S02]  /*0ad0*/  @P3 LOP3.LUT R5, R5, R28, RZ, 0x3c, !PT ;  /* 0x0000001c05053212 */ /* 0x008fe400078e3cff */
[----:B------:R-:W3:Y:S01]  /*0ae0*/  @P4 LDG.E R28, desc[UR4][R12.64+0x60] ;  /* 0x000060040c1c4981 */ /* 0x000ee2000c1e1900 */
[----:B--2---:R-:W-:-:S03]  /*0af0*/  @P6 LOP3.LUT R15, R15, R26, RZ, 0x3c, !PT ;  /* 0x0000001a0f0f6212 */ /* 0x004fc600078e3cff */
        /* <DEDUP_REMOVED lines=11> */
[C---:B------:R-:W-:Y:S02]  /*0bb0*/  @P6 R2UR UR4, R24.reuse ;  /* 0x00000000180462ca */ /* 0x040fe400000e0000 */
[C---:B------:R-:W-:Y:S02]  /*0bc0*/  @P6 R2UR UR5, R25.reuse ;  /* 0x00000000190562ca */ /* 0x040fe400000e0000 */
        /* <DEDUP_REMOVED lines=24> */
[----:B---3--:R-:W-:Y:S02]  /*0d50*/  @P6 LOP3.LUT R7, R7, R28, RZ, 0x3c, !PT ;  /* 0x0000001c07076212 */ /* 0x008fe400078e3cff */
[----:B--2---:R-:W-:-:S04]  /*0d60*/  @P6 LOP3.LUT R5, R5, R26, RZ, 0x3c, !PT ;  /* 0x0000001a05056212 */ /* 0x004fc800078e3cff */
[----:B----4-:R-:W-:Y:S02]  /*0d70*/  @P0 LOP3.LUT R5, R5, R30, RZ, 0x3c, !PT ;  /* 0x0000001e05050212 */ /* 0x010fe400078e3cff */
[----:B------:R-:W-:Y:S02]  /*0d80*/  @P6 LOP3.LUT R6, R6, R31, RZ, 0x3c, !PT ;  /* 0x0000001f06066212 */ /* 0x000fe400078e3cff */
[----:B------:R-:W-:Y:S02]  /*0d90*/  @P0 LOP3.LUT R4, R4, R33, RZ, 0x3c, !PT ;  /* 0x0000002104040212 */ /* 0x000fe400078e3cff */
[----:B------:R-:W-:Y:S02]  /*0da0*/  @P0 LOP3.LUT R7, R7, R32, RZ, 0x3c, !PT ;  /* 0x0000002007070212 */ /* 0x000fe400078e3cff */
[----:B------:R-:W-:Y:S02]  /*0db0*/  @P0 LOP3.LUT R6, R6, R35, RZ, 0x3c, !PT ;  /* 0x0000002306060212 */ /* 0x000fe400078e3cff */
[----:B------:R-:W-:-:S13]  /*0dc0*/  R2P PR, R27.B1, 0x7f ;  /* 0x0000007f1b007804 */ /* 0x000fda0000001000 */
[C---:B------:R-:W-:Y:S02]  /*0dd0*/  @P0 R2UR UR4, R24.reuse ;  /* 0x00000000180402ca */ /* 0x040fe400000e0000 */
[C---:B------:R-:W-:Y:S02]  /*0de0*/  @P0 R2UR UR5, R25.reuse ;  /* 0x00000000190502ca */ /* 0x040fe400000e0000 */
[----:B------:R-:W-:Y:S02]  /*0df0*/  @P3 R2UR UR8, R24 ;  /* 0x00000000180832ca */ /* 0x000fe400000e0000 */
[----:B------:R-:W-:-:S09]  /*0e00*/  @P3 R2UR UR9, R25 ;  /* 0x00000000190932ca */ /* 0x000fd200000e0000 */
[----:B------:R-:W2:Y:S01]  /*0e10*/  @P0 LDG.E R26, desc[UR4][R12.64+0xa0] ;  /* 0x0000a0040c1a0981 */ /* 0x000ea2000c1e1900 */
[C---:B------:R-:W-:Y:S02]  /*0e20*/  @P1 R2UR UR4, R24.reuse ;  /* 0x00000000180412ca */ /* 0x040fe400000e0000 */
[C---:B------:R-:W-:Y:S01]  /*0e30*/  @P1 R2UR UR5, R25.reuse ;  /* 0x00000000190512ca */ /* 0x040fe200000e0000 */
[----:B------:R-:W3:Y:S01]  /*0e40*/  @P3 LDG.E R34, desc[UR8][R12.64+0xdc] ;  /* 0x0000dc080c223981 */ /* 0x000ee2000c1e1900 */
[C---:B------:R-:W-:Y:S02]  /*0e50*/  @P2 R2UR UR6, R24.reuse ;  /* 0x00000000180622ca */ /* 0x040fe400000e0000 */
[C---:B------:R-:W-:Y:S02]  /*0e60*/  @P2 R2UR UR7, R25.reuse ;  /* 0x00000000190722ca */ /* 0x040fe400000e0000 */
[----:B------:R-:W-:Y:S02]  /*0e70*/  @P0 R2UR UR8, R24 ;  /* 0x00000000180802ca */ /* 0x000fe400000e0000 */
[----:B------:R-:W-:-:S05]  /*0e80*/  @P0 R2UR UR9, R25 ;  /* 0x00000000190902ca */ /* 0x000fca00000e0000 */
[----:B------:R-:W4:Y:S01]  /*0e90*/  @P1 LDG.E R28, desc[UR4][R12.64+0xb4] ;  /* 0x0000b4040c1c1981 */ /* 0x000f22000c1e1900 */
[C---:B------:R-:W-:Y:S02]  /*0ea0*/  @P0 R2UR UR4, R24.reuse ;  /* 0x00000000180402ca */ /* 0x040fe400000e0000 */
[----:B------:R-:W-:Y:S01]  /*0eb0*/  @P0 R2UR UR5, R25 ;  /* 0x00000000190502ca */ /* 0x000fe200000e0000 */
[----:B------:R-:W3:Y:S04]  /*0ec0*/  @P2 LDG.E R32, desc[UR6][R12.64+0xc8] ;  /* 0x0000c8060c202981 */ /* 0x000ee8000c1e1900 */
[----:B------:R-:W3:Y:S08]  /*0ed0*/  @P0 LDG.E R33, desc[UR8][R12.64+0xac] ;  /* 0x0000ac080c210981 */ /* 0x000ef0000c1e1900 */
[----:B------:R-:W3:Y:S01]  /*0ee0*/  @P0 LDG.E R31, desc[UR4][R12.64+0xa4] ;  /* 0x0000a4040c1f0981 */ /* 0x000ee2000c1e1900 */
[----:B------:R-:W-:-:S02]  /*0ef0*/  @P4 R2UR UR10, R24 ;  /* 0x00000000180a42ca */ /* 0x000fc400000e0000 */
[C---:B------:R-:W-:Y:S02]  /*0f00*/  @P4 R2UR UR11, R25.reuse ;  /* 0x00000000190b42ca */ /* 0x040fe400000e0000 */
[C---:B------:R-:W-:Y:S02]  /*0f10*/  @P0 R2UR UR6, R24.reuse ;  /* 0x00000000180602ca */ /* 0x040fe400000e0000 */
[C---:B------:R-:W-:Y:S02]  /*0f20*/  @P0 R2UR UR7, R25.reuse ;  /* 0x00000000190702ca */ /* 0x040fe400000e0000 */
[----:B------:R-:W-:Y:S02]  /*0f30*/  @P5 R2UR UR8, R24 ;  /* 0x00000000180852ca */ /* 0x000fe400000e0000 */
[----:B------:R-:W-:-:S05]  /*0f40*/  @P5 R2UR UR9, R25 ;  /* 0x00000000190952ca */ /* 0x000fca00000e0000 */
[----:B------:R-:W3:Y:S04]  /*0f50*/  @P4 LDG.E R36, desc[UR10][R12.64+0xf0] ;  /* 0x0000f00a0c244981 */ /* 0x000ee8000c1e1900 */
[----:B------:R-:W3:Y:S01]  /*0f60*/  @P0 LDG.E R30, desc[UR6][R12.64+0xa8] ;  /* 0x0000a8060c1e0981 */ /* 0x000ee2000c1e1900 */
[C---:B------:R-:W-:Y:S02]  /*0f70*/  @P1 R2UR UR6, R24.reuse ;  /* 0x00000000180612ca */ /* 0x040fe400000e0000 */
[C---:B------:R-:W-:Y:S02]  /*0f80*/  @P1 R2UR UR7, R25.reuse ;  /* 0x00000000190712ca */ /* 0x040fe400000e0000 */
[----:B------:R-:W-:Y:S02]  /*0f90*/  @P2 R2UR UR10, R24 ;  /* 0x00000000180a22ca */ /* 0x000fe400000e0000 */
[----:B------:R-:W-:-:S09]  /*0fa0*/  @P2 R2UR UR11, R25 ;  /* 0x00000000190b22ca */ /* 0x000fd200000e0000 */
[----:B------:R-:W3:Y:S01]  /*0fb0*/  @P1 LDG.E R35, desc[UR6][R12.64+0xb8] ;  /* 0x0000b8060c231981 */ /* 0x000ee2000c1e1900 */
[----:B--2---:R-:W-:-:S03]  /*0fc0*/  @P0 LOP3.LUT R15, R15, R26, RZ, 0x3c, !PT ;  /* 0x0000001a0f0f0212 */ /* 0x004fc600078e3cff */
[----:B------:R-:W2:Y:S01]  /*0fd0*/  @P0 LDG.E R26, desc[UR4][R12.64+0xb0] ;  /* 0x0000b0040c1a0981 */ /* 0x000ea2000c1e1900 */
[----:B------:R-:W-:Y:S02]  /*0fe0*/  @P1 R2UR UR4, R24 ;  /* 0x00000000180412ca */ /* 0x000fe400000e0000 */
[----:B------:R-:W-:Y:S02]  /*0ff0*/  @P1 R2UR UR5, R25 ;  /* 0x00000000190512ca */ /* 0x000fe400000e0000 */
[----:B----4-:R-:W-:Y:S02]  /*1000*/  @P1 LOP3.LUT R15, R15, R28, RZ, 0x3c, !PT ;  /* 0x0000001c0f0f1212 */ /* 0x010fe400078e3cff */
[----:B------:R-:W4:Y:S02]  /*1010*/  @P5 LDG.E R28, desc[UR8][R12.64+0x104] ;  /* 0x000104080c1c5981 */ /* 0x000f24000c1e1900 */
[----:B---3--:R-:W-:-:S07]  /*1020*/  @P2 LOP3.LUT R15, R15, R32, RZ, 0x3c, !PT ;  /* 0x000000200f0f2212 */ /* 0x008fce00078e3cff */
[----:B------:R-:W3:Y:S01]  /*1030*/  @P1 LDG.E R32, desc[UR4][R12.64+0xbc] ;  /* 0x0000bc040c201981 */ /* 0x000ee2000c1e1900 */
[----:B------:R-:W-:-:S03]  /*1040*/  @P0 LOP3.LUT R6, R6, R33, RZ, 0x3c, !PT ;  /* 0x0000002106060212 */ /* 0x000fc600078e3cff */
[----:B------:R-:W3:Y:S01]  /*1050*/  @P2 LDG.E R33, desc[UR10][R12.64+0xcc] ;  /* 0x0000cc0a0c212981 */ /* 0x000ee2000c1e1900 */
[----:B------:R-:W-:-:S03]  /*1060*/  @P0 LOP3.LUT R4, R4, R31, RZ, 0x3c, !PT ;  /* 0x0000001f04040212 */ /* 0x000fc600078e3cff */
[----:B------:R-:W3:Y:S01]  /*1070*/  @P1 LDG.E R31, desc[UR6][R12.64+0xc0] ;  /* 0x0000c0060c1f1981 */ /* 0x000ee2000c1e1900 */
[C---:B------:R-:W-:Y:S02]  /*1080*/  @P1 R2UR UR8, R24.reuse ;  /* 0x00000000180812ca */ /* 0x040fe400000e0000 */
[C---:B------:R-:W-:Y:S02]  /*1090*/  @P1 R2UR UR9, R25.reuse ;  /* 0x00000000190912ca */ /* 0x040fe400000e0000 */
[C---:B------:R-:W-:Y:S02]  /*10a0*/  @P6 R2UR UR10, R24.reuse ;  /* 0x00000000180a62ca */ /* 0x040fe400000e0000 */
[C---:B------:R-:W-:Y:S02]  /*10b0*/  @P6 R2UR UR11, R25.reuse ;  /* 0x00000000190b62ca */ /* 0x040fe400000e0000 */
[----:B------:R-:W-:Y:S02]  /*10c0*/  @P2 R2UR UR4, R24 ;  /* 0x00000000180422ca */ /* 0x000fe400000e0000 */
[----:B------:R-:W-:-:S02]  /*10d0*/  @P2 R2UR UR5, R25 ;  /* 0x00000000190522ca */ /* 0x000fc400000e0000 */
[----:B------:R-:W-:-:S03]  /*10e0*/  @P3 LOP3.LUT R15, R15, R34, RZ, 0x3c, !PT ;  /* 0x000000220f0f3212 */ /* 0x000fc600078e3cff */
[----:B------:R-:W3:Y:S01]  /*10f0*/  @P1 LDG.E R34, desc[UR8][R12.64+0xc4] ;  /* 0x0000c4080c221981 */ /* 0x000ee2000c1e1900 */
[----:B------:R-:W-:Y:S02]  /*1100*/  @P4 LOP3.LUT R15, R15, R36, RZ, 0x3c, !PT ;  /* 0x000000240f0f4212 */ /* 0x000fe400078e3cff */
[C---:B------:R-:W-:Y:S02]  /*1110*/  @P2 R2UR UR6, R24.reuse ;  /* 0x00000000180622ca */ /* 0x040fe400000e0000 */
[C---:B------:R-:W-:Y:S02]  /*1120*/  @P2 R2UR UR7, R25.reuse ;  /* 0x00000000190722ca */ /* 0x040fe400000e0000 */
[C---:B------:R-:W-:Y:S02]  /*1130*/  @P2 R2UR UR8, R24.reuse ;  /* 0x00000000180822ca */ /* 0x040fe400000e0000 */
[----:B------:R-:W-:Y:S02]  /*1140*/  @P2 R2UR UR9, R25 ;  /* 0x00000000190922ca */ /* 0x000fe400000e0000 */
[----:B------:R-:W-:-:S02]  /*1150*/  @P3 R2UR UR12, R24 ;  /* 0x00000000180c32ca */ /* 0x000fc400000e0000 */
[----:B------:R-:W-:Y:S02]  /*1160*/  @P3 R2UR UR13, R25 ;  /* 0x00000000190d32ca */ /* 0x000fe400000e0000 */
[----:B------:R-:W-:Y:S02]  /*1170*/  @P0 LOP3.LUT R5, R5, R30, RZ, 0x3c, !PT ;  /* 0x0000001e05050212 */ /* 0x000fe400078e3cff */
[----:B------:R-:W-:-:S05]  /*1180*/  @P1 LOP3.LUT R4, R4, R35, RZ, 0x3c, !PT ;  /* 0x0000002304041212 */ /* 0x000fca00078e3cff */
[----:B------:R-:W3:Y:S01]  /*1190*/  @P2 LDG.E R30, desc[UR8][R12.64+0xd8] ;  /* 0x0000d8080c1e2981 */ /* 0x000ee2000c1e1900 */
[----:B--2---:R-:W-:-:S03]  /*11a0*/  @P0 LOP3.LUT R7, R7, R26, RZ, 0x3c, !PT ;  /* 0x0000001a07070212 */ /* 0x004fc600078e3cff */
[----:B------:R-:W2:Y:S01]  /*11b0*/  @P2 LDG.E R26, desc[UR4][R12.64+0xd0] ;  /* 0x0000d0040c1a2981 */ /* 0x000ea2000c1e1900 */
[C---:B------:R-:W-:Y:S02]  /*11c0*/  @P3 R2UR UR4, R24.reuse ;  /* 0x00000000180432ca */ /* 0x040fe400000e0000 */
[----:B------:R-:W-:Y:S02]  /*11d0*/  @P3 R2UR UR5, R25 ;  /* 0x00000000190532ca */ /* 0x000fe400000e0000 */
[----:B----4-:R-:W-:Y:S02]  /*11e0*/  @P5 LOP3.LUT R15, R15, R28, RZ, 0x3c, !PT ;  /* 0x0000001c0f0f5212 */ /* 0x010fe400078e3cff */
[----:B------:R-:W4:Y:S01]  /*11f0*/  @P6 LDG.E R28, desc[UR10][R12.64+0x118] ;  /* 0x0001180a0c1c6981 */ /* 0x000f22000c1e1900 */
[----:B------:R-:W-:Y:S02]  /*1200*/  @P3 R2UR UR10, R24 ;  /* 0x00000000180a32ca */ /* 0x000fe400000e0000 */
[----:B------:R-:W-:-:S02]  /*1210*/  @P3 R2UR UR11, R25 ;  /* 0x00000000190b32ca */ /* 0x000fc400000e0000 */
[----:B------:R-:W-:Y:S02]  /*1220*/  LOP3.LUT P0, RZ, R27, 0x8000, RZ, 0xc0, !PT ;  /* 0x000080001bff7812 */ /* 0x000fe4000780c0ff */
[----:B------:R-:W4:Y:S01]  /*1230*/  @P2 LDG.E R27, desc[UR6][R12.64+0xd4] ;  /* 0x0000d4060c1b2981 */ /* 0x000f22000c1e1900 */
[----:B---3--:R-:W-:Y:S02]  /*1240*/  @P1 LOP3.LUT R5, R5, R32, RZ, 0x3c, !PT ;  /* 0x0000002005051212 */ /* 0x008fe400078e3cff */
[----:B------:R-:W-:Y:S01]  /*1250*/  @P2 LOP3.LUT R4, R4, R33, RZ, 0x3c, !PT ;  /* 0x0000002104042212 */ /* 0x000fe200078e3cff */
[----:B------:R-:W3:Y:S01]  /*1260*/  @P3 LDG.E R32, desc[UR12][R12.64+0xe4] ;  /* 0x0000e40c0c203981 */ /* 0x000ee2000c1e1900 */
[----:B------:R-:W-:-:S03]  /*1270*/  @P1 LOP3.LUT R6, R6, R31, RZ, 0x3c, !PT ;  /* 0x0000001f06061212 */ /* 0x000fc600078e3cff */
[----:B------:R-:W3:Y:S04]  /*1280*/  @P3 LDG.E R31, desc[UR4][R12.64+0xe8] ;  /* 0x0000e8040c1f3981 */ /* 0x000ee8000c1e1900 */
[----:B------:R-:W3:Y:S01]  /*1290*/  @P3 LDG.E R33, desc[UR10][R12.64+0xe0] ;  /* 0x0000e00a0c213981 */ /* 0x000ee2000c1e1900 */
[C---:B------:R-:W-:Y:S02]  /*12a0*/  @P3 R2UR UR6, R24.reuse ;  /* 0x00000000180632ca */ /* 0x040fe400000e0000 */
[C---:B------:R-:W-:Y:S02]  /*12b0*/  @P3 R2UR UR7, R25.reuse ;  /* 0x00000000190732ca */ /* 0x040fe400000e0000 */
[----:B------:R-:W-:Y:S02]  /*12c0*/  @P0 R2UR UR10, R24 ;  /* 0x00000000180a02ca */ /* 0x000fe400000e0000 */
[----:B------:R-:W-:-:S02]  /*12d0*/  @P0 R2UR UR11, R25 ;  /* 0x00000000190b02ca */ /* 0x000fc400000e0000 */
[----:B------:R-:W-:Y:S02]  /*12e0*/  @P4 R2UR UR4, R24 ;  /* 0x00000000180442ca */ /* 0x000fe400000e0000 */
[----:B------:R-:W-:Y:S02]  /*12f0*/  @P4 R2UR UR5, R25 ;  /* 0x00000000190542ca */ /* 0x000fe400000e0000 */
[----:B------:R-:W-:-:S03]  /*1300*/  @P1 LOP3.LUT R7, R7, R34, RZ, 0x3c, !PT ;  /* 0x0000002207071212 */ /* 0x000fc600078e3cff */
[----:B------:R-:W3:Y:S01]  /*1310*/  @P3 LDG.E R34, desc[UR6][R12.64+0xec] ;  /* 0x0000ec060c223981 */ /* 0x000ee2000c1e1900 */
[C---:B------:R-:W-:Y:S02]  /*1320*/  @P4 R2UR UR6, R24.reuse ;  /* 0x00000000180642ca */ /* 0x040fe400000e0000 */
[C---:B------:R-:W-:Y:S02]  /*1330*/  @P4 R2UR UR7, R25.reuse ;  /* 0x00000000190742ca */ /* 0x040fe400000e0000 */
[C---:B------:R-:W-:Y:S02]  /*1340*/  @P4 R2UR UR8, R24.reuse ;  /* 0x00000000180842ca */ /* 0x040fe400000e0000 */
[C---:B------:R-:W-:Y:S01]  /*1350*/  @P4 R2UR UR9, R25.reuse ;  /* 0x00000000190942ca */ /* 0x040fe200000e0000 */
[----:B------:R-:W3:Y:S01]  /*1360*/  @P4 LDG.E R35, desc[UR4][R12.64+0xf4] ;  /* 0x0000f4040c234981 */ /* 0x000ee2000c1e1900 */
[----:B------:R-:W-:Y:S02]  /*1370*/  @P5 R2UR UR4, R24 ;  /* 0x00000000180452ca */ /* 0x000fe400000e0000 */
[----:B------:R-:W-:-:S02]  /*1380*/  @P5 R2UR UR5, R25 ;  /* 0x00000000190552ca */ /* 0x000fc400000e0000 */
[C---:B------:R-:W-:Y:S02]  /*1390*/  @P5 R2UR UR12, R24.reuse ;  /* 0x00000000180c52ca */ /* 0x040fe400000e0000 */
[----:B------:R-:W-:Y:S02]  /*13a0*/  @P5 R2UR UR13, R25 ;  /* 0x00000000190d52ca */ /* 0x000fe400000e0000 */
[----:B------:R-:W-:Y:S02]  /*13b0*/  @P2 LOP3.LUT R7, R7, R30, RZ, 0x3c, !PT ;  /* 0x0000001e07072212 */ /* 0x000fe400078e3cff */
[----:B--2---:R-:W-:Y:S02]  /*13c0*/  @P2 LOP3.LUT R5, R5, R26, RZ, 0x3c, !PT ;  /* 0x0000001a05052212 */ /* 0x004fe400078e3cff */
[----:B------:R-:W2:Y:S01]  /*13d0*/  @P4 LDG.E R26, desc[UR6][R12.64+0xf8] ;  /* 0x0000f8060c1a4981 */ /* 0x000ea2000c1e1900 */
[----:B------:R-:W-:Y:S02]  /*13e0*/  @P5 R2UR UR6, R24 ;  /* 0x00000000180652ca */ /* 0x000fe400000e0000 */
[----:B------:R-:W-:-:S02]  /*13f0*/  @P5 R2UR UR7, R25 ;  /* 0x00000000190752ca */ /* 0x000fc400000e0000 */
[----:B----4-:R-:W-:Y:S02]  /*1400*/  @P6 LOP3.LUT R15, R15, R28, RZ, 0x3c, !PT ;  /* 0x0000001c0f0f6212 */ /* 0x010fe400078e3cff */
[----:B------:R-:W4:Y:S01]  /*1410*/  @P0 LDG.E R28, desc[UR10][R12.64+0x12c] ;  /* 0x00012c0a0c1c0981 */ /* 0x000f22000c1e1900 */
[----:B------:R-:W-:Y:S02]  /*1420*/  @P4 R2UR UR10, R24 ;  /* 0x00000000180a42ca */ /* 0x000fe400000e0000 */
[----:B------:R-:W-:Y:S02]  /*1430*/  @P4 R2UR UR11, R25 ;  /* 0x00000000190b42ca */ /* 0x000fe400000e0000 */
[----:B------:R-:W-:Y:S02]  /*1440*/  @P2 LOP3.LUT R6, R6, R27, RZ, 0x3c, !PT ;  /* 0x0000001b06062212 */ /* 0x000fe400078e3cff */
[----:B------:R-:W4:Y:S01]  /*1450*/  @P4 LDG.E R27, desc[UR8][R12.64+0xfc] ;  /* 0x0000fc080c1b4981 */ /* 0x000f22000c1e1900 */
[----:B---3--:R-:W-:-:S03]  /*1460*/  @P3 LOP3.LUT R5, R5, R32, RZ, 0x3c, !PT ;  /* 0x0000002005053212 */ /* 0x008fc600078e3cff */
[----:B------:R-:W3:Y:S01]  /*1470*/  @P5 LDG.E R32, desc[UR12][R12.64+0x10c] ;  /* 0x00010c0c0c205981 */ /* 0x000ee2000c1e1900 */
[----:B------:R-:W-:-:S04]  /*1480*/  @P3 LOP3.LUT R6, R6, R31, RZ, 0x3c, !PT ;  /* 0x0000001f06063212 */ /* 0x000fc800078e3cff */
[----:B------:R-:W3:Y:S04]  /*1490*/  @P4 LDG.E R30, desc[UR10][R12.64+0x100] ;  /* 0x0001000a0c1e4981 */ /* 0x000ee8000c1e1900 */
        /* <DEDUP_REMOVED lines=19> */
[----:B------:R-:W-:Y:S02]  /*15d0*/  @P3 LOP3.LUT R7, R7, R34, RZ, 0x3c, !PT ;  /* 0x0000002207073212 */ /* 0x000fe400078e3cff */
[----:B------:R-:W-:Y:S01]  /*15e0*/  @P4 LOP3.LUT R4, R4, R35, RZ, 0x3c, !PT ;  /* 0x0000002304044212 */ /* 0x000fe200078e3cff */
[----:B------:R-:W3:Y:S08]  /*15f0*/  @P0 LDG.E R34, desc[UR20][R12.64+0x13c] ;  /* 0x00013c140c220981 */ /* 0x000ef0000c1e1900 */
[----:B------:R-:W3:Y:S01]  /*1600*/  @P0 LDG.E R35, desc[UR18][R12.64+0x138] ;  /* 0x000138120c230981 */ /* 0x000ee2000c1e1900 */
[----:B--2---:R-:W-:-:S03]  /*1610*/  @P4 LOP3.LUT R5, R5, R26, RZ, 0x3c, !PT ;  /* 0x0000001a05054212 */ /* 0x004fc600078e3cff */
[----:B------:R-:W2:Y:S01]  /*1620*/  @P5 LDG.E R26, desc[UR4][R12.64+0x114] ;  /* 0x000114040c1a5981 */ /* 0x000ea2000c1e1900 */
[----:B----4-:R-:W-:-:S03]  /*1630*/  @P0 LOP3.LUT R15, R15, R28, RZ, 0x3c, !PT ;  /* 0x0000001c0f0f0212 */ /* 0x010fc600078e3cff */
[----:B------:R-:W4:Y:S01]  /*1640*/  @P6 LDG.E R28, desc[UR8][R12.64+0x120] ;  /* 0x000120080c1c6981 */ /* 0x000f22000c1e1900 */
[----:B------:R-:W-:-:S03]  /*1650*/  @P4 LOP3.LUT R6, R6, R27, RZ, 0x3c, !PT ;  /* 0x0000001b06064212 */ /* 0x000fc600078e3cff */
[----:B------:R-:W4:Y:S01]  /*1660*/  @P6 LDG.E R27, desc[UR6][R12.64+0x11c] ;  /* 0x00011c060c1b6981 */ /* 0x000f22000c1e1900 */
[----:B---3--:R-:W-:-:S03]  /*1670*/  @P5 LOP3.LUT R5, R5, R32, RZ, 0x3c, !PT ;  /* 0x0000002005055212 */ /* 0x008fc600078e3cff */
[----:B------:R-:W3:Y:S01]  /*1680*/  @P0 LDG.E R32, desc[UR16][R12.64+0x134] ;  /* 0x000134100c200981 */ /* 0x000ee2000c1e1900 */
[----:B------:R-:W-:-:S03]  /*1690*/  @P4 LOP3.LUT R7, R7, R30, RZ, 0x3c, !PT ;  /* 0x0000001e07074212 */ /* 0x000fc600078e3cff */
[----:B------:R-:W3:Y:S01]  /*16a0*/  @P6 LDG.E R30, desc[UR12][R12.64+0x128] ;  /* 0x0001280c0c1e6981 */ /* 0x000ee2000c1e1900 */
[----:B------:R-:W-:-:S03]  /*16b0*/  @P5 LOP3.LUT R4, R4, R31, RZ, 0x3c, !PT ;  /* 0x0000001f04045212 */ /* 0x000fc600078e3cff */
[----:B------:R-:W3:Y:S01]  /*16c0*/  @P6 LDG.E R31, desc[UR10][R12.64+0x124] ;  /* 0x0001240a0c1f6981 */ /* 0x000ee2000c1e1900 */
[----:B------:R-:W-:-:S03]  /*16d0*/  @P5 LOP3.LUT R6, R6, R33, RZ, 0x3c, !PT ;  /* 0x0000002106065212 */ /* 0x000fc600078e3cff */
[----:B------:R-:W3:Y:S01]  /*16e0*/  @P0 LDG.E R33, desc[UR14][R12.64+0x130] ;  /* 0x0001300e0c210981 */ /* 0x000ee2000c1e1900 */
[----:B------:R-:W-:-:S05]  /*16f0*/  VIADD R29, R29, 0x10 ;  /* 0x000000101d1d7836 */ /* 0x000fca0000000000 */
[----:B------:R-:W-:Y:S02]  /*1700*/  ISETP.NE.AND P1, PT, R29, 0x20, PT ;  /* 0x000000201d00780c */ /* 0x000fe40003f25270 */
[----:B--2---:R-:W-:Y:S02]  /*1710*/  @P5 LOP3.LUT R7, R7, R26, RZ, 0x3c, !PT ;  /* 0x0000001a07075212 */ /* 0x004fe400078e3cff */
[----:B----4-:R-:W-:Y:S02]  /*1720*/  @P6 LOP3.LUT R5, R5, R28, RZ, 0x3c, !PT ;  /* 0x0000001c05056212 */ /* 0x010fe400078e3cff */
[----:B------:R-:W-:Y:S02]  /*1730*/  @P6 LOP3.LUT R4, R4, R27, RZ, 0x3c, !PT ;  /* 0x0000001b04046212 */ /* 0x000fe400078e3cff */
[----:B---3--:R-:W-:Y:S02]  /*1740*/  @P0 LOP3.LUT R5, R5, R32, RZ, 0x3c, !PT ;  /* 0x0000002005050212 */ /* 0x008fe400078e3cff */
[----:B------:R-:W-:-:S02]  /*1750*/  @P6 LOP3.LUT R7, R7, R30, RZ, 0x3c, !PT ;  /* 0x0000001e07076212 */ /* 0x000fc400078e3cff */
[----:B------:R-:W-:Y:S02]  /*1760*/  @P6 LOP3.LUT R6, R6, R31, RZ, 0x3c, !PT ;  /* 0x0000001f06066212 */ /* 0x000fe400078e3cff */
[----:B------:R-:W-:Y:S02]  /*1770*/  @P0 LOP3.LUT R7, R7, R34, RZ, 0x3c, !PT ;  /* 0x0000002207070212 */ /* 0x000fe400078e3cff */
[----:B------:R-:W-:Y:S02]  /*1780*/  @P0 LOP3.LUT R4, R4, R33, RZ, 0x3c, !PT ;  /* 0x0000002104040212 */ /* 0x000fe400078e3cff */
[----:B------:R-:W-:Y:S01]  /*1790*/  @P0 LOP3.LUT R6, R6, R35, RZ, 0x3c, !PT ;  /* 0x0000002306060212 */ /* 0x000fe200078e3cff */
[----:B------:R-:W-:Y:S06]  /*17a0*/  @P1 BRA `(.L_x_8) ;  /* 0xffffffec00141947 */ /* 0x000fec000383ffff */
[----:B------:R-:W-:Y:S05]  /*17b0*/  BSYNC.RECONVERGENT B4 ;  /* 0x0000000000047941 */ /* 0x000fea0003800200 */
.L_x_7:
[----:B------:R-:W-:-:S05]  /*17c0*/  VIADD R23, R23, 0x1 ;  /* 0x0000000117177836 */ /* 0x000fca0000000000 */
[----:B------:R-:W-:-:S13]  /*17d0*/  ISETP.NE.AND P0, PT, R23, 0x5, PT ;  /* 0x000000051700780c */ /* 0x000fda0003f05270 */
[----:B------:R-:W-:Y:S05]  /*17e0*/  @P0 BRA `(.L_x_9) ;  /* 0xffffffe800e80947 */ /* 0x000fea000383ffff */
[----:B------:R-:W-:Y:S05]  /*17f0*/  BSYNC.RECONVERGENT B3 ;  /* 0x0000000000037941 */ /* 0x000fea0003800200 */
.L_x_6:
[----:B------:R-:W-:Y:S01]  /*1800*/  VIADD R18, R18, 0x1 ;  /* 0x0000000112127836 */ /* 0x000fe20000000000 */
[----:B------:R-:W-:Y:S02]  /*1810*/  LOP3.LUT R13, R14, 0x3, RZ, 0xc0, !PT ;  /* 0x000000030e0d7812 */ /* 0x000fe400078ec0ff */
[C---:B------:R-:W-:Y:S02]  /*1820*/  R2UR UR6, R24.reuse ;  /* 0x00000000180672ca */ /* 0x040fe400000e0000 */
[C---:B------:R-:W-:Y:S02]  /*1830*/  R2UR UR7, R25.reuse ;  /* 0x00000000190772ca */ /* 0x040fe400000e0000 */
[C---:B------:R-:W-:Y:S02]  /*1840*/  R2UR UR8, R24.reuse ;  /* 0x00000000180872ca */ /* 0x040fe400000e0000 */
[----:B------:R-:W-:Y:S02]  /*1850*/  R2UR UR9, R25 ;  /* 0x00000000190972ca */ /* 0x000fe400000e0000 */
[----:B------:R-:W-:-:S02]  /*1860*/  R2UR UR4, R24 ;  /* 0x00000000180472ca */ /* 0x000fc400000e0000 */
[----:B------:R-:W-:Y:S02]  /*1870*/  R2UR UR5, R25 ;  /* 0x00000000190572ca */ /* 0x000fe400000e0000 */
[----:B------:R-:W-:-:S03]  /*1880*/  ISETP.GE.U32.AND P0, PT, R18, R13, PT ;  /* 0x0000000d1200720c */ /* 0x000fc60003f06070 */
[----:B------:R0:W-:Y:S04]  /*1890*/  ST.E.64 desc[UR6][R8.64+0x8], R4 ;  /* 0x0000080408007985 */ /* 0x0001e8000c101b06 */
[----:B------:R0:W-:Y:S04]  /*18a0*/  ST.E.64 desc[UR8][R8.64+0x10], R6 ;  /* 0x0000100608007985 */ /* 0x0001e8000c101b08 */
[----:B------:R0:W-:Y:S02]  /*18b0*/  ST.E desc[UR4][R8.64+0x4], R15 ;  /* 0x0000040f08007985 */ /* 0x0001e4000c101904 */
[----:B------:R-:W-:Y:S05]  /*18c0*/  @!P0 BRA `(.L_x_10) ;  /* 0xffffffe8009c8947 */ /* 0x000fea000383ffff */
.L_x_5:
[----:B------:R-:W-:Y:S05]  /*18d0*/  BSYNC.RECONVERGENT B2 ;  /* 0x0000000000027941 */ /* 0x000fea0003800200 */
.L_x_4:
[----:B------:R-:W-:Y:S01]  /*18e0*/  ISETP.GT.U32.AND P0, PT, R14, 0x3, PT ;  /* 0x000000030e00780c */ /* 0x000fe20003f04070 */
[----:B------:R-:W-:Y:S01]  /*18f0*/  VIADD R16, R16, 0x1 ;  /* 0x0000000110107836 */ /* 0x000fe20000000000 */
[--C-:B------:R-:W-:Y:S02]  /*1900*/  SHF.R.U64 R14, R14, 0x2, R21.reuse ;  /* 0x000000020e0e7819 */ /* 0x100fe40000001215 */
[----:B------:R-:W-:Y:S02]  /*1910*/  ISETP.GT.U32.AND.EX P0, PT, R21, RZ, PT, P0 ;  /* 0x000000ff1500720c */ /* 0x000fe40003f04100 */
[----:B------:R-:W-:-:S11]  /*1920*/  SHF.R.U32.HI R21, RZ, 0x2, R21 ;  /* 0x00000002ff157819 */ /* 0x000fd60000011615 */
[----:B------:R-:W-:Y:S05]  /*1930*/  @P0 BRA `(.L_x_11) ;  /* 0xffffffe800600947 */ /* 0x000fea000383ffff */
.L_x_3:
[----:B------:R-:W-:Y:S05]  /*1940*/  BSYNC.RECONVERGENT B1 ;  /* 0x0000000000017941 */ /* 0x000fea0003800200 */
.L_x_2:
[----:B------:R-:W1:Y:S01]  /*1950*/  LDCU UR4, c[0x0][0x388] ;  /* 0x00007100ff0477ac */ /* 0x000e620008000800 */
[----:B------:R-:W-:Y:S01]  /*1960*/  VIADD R19, R19, 0x1 ;  /* 0x0000000113137836 */ /* 0x000fe20000000000 */
[C---:B------:R-:W-:Y:S02]  /*1970*/  R2UR UR6, R24.reuse ;  /* 0x00000000180672ca */ /* 0x040fe400000e0000 */
[C---:B------:R-:W-:Y:S02]  /*1980*/  R2UR UR7, R25.reuse ;  /* 0x00000000190772ca */ /* 0x040fe400000e0000 */
[C---:B------:R-:W-:Y:S02]  /*1990*/  R2UR UR8, R24.reuse ;  /* 0x00000000180872ca */ /* 0x040fe400000e0000 */
[----:B------:R-:W-:Y:S02]  /*19a0*/  R2UR UR9, R25 ;  /* 0x00000000190972ca */ /* 0x000fe400000e0000 */
[----:B------:R-:W-:-:S02]  /*19b0*/  R2UR UR10, R24 ;  /* 0x00000000180a72ca */ /* 0x000fc400000e0000 */
[----:B------:R-:W-:-:S05]  /*19c0*/  R2UR UR11, R25 ;  /* 0x00000000190b72ca */ /* 0x000fca00000e0000 */
[----:B------:R2:W-:Y:S01]  /*19d0*/  ST.E.64 desc[UR6][R8.64+0x18], RZ ;  /* 0x000018ff08007985 */ /* 0x0005e2000c101b06 */
[----:B-1----:R-:W-:-:S03]  /*19e0*/  ISETP.NE.AND P0, PT, R19, UR4, PT ;  /* 0x0000000413007c0c */ /* 0x002fc6000bf05270 */
[----:B------:R2:W-:Y:S04]  /*19f0*/  ST.E desc[UR8][R8.64+0x20], RZ ;  /* 0x000020ff08007985 */ /* 0x0005e8000c101908 */
[----:B------:R2:W-:Y:S06]  /*1a00*/  ST.E.64 desc[UR10][R8.64+0x28], RZ ;  /* 0x000028ff08007985 */ /* 0x0005ec000c101b0a */
[----:B------:R-:W-:Y:S05]  /*1a10*/  @P0 BRA `(.L_x_12) ;  /* 0xffffffe400d00947 */ /* 0x000fea000383ffff */
[----:B------:R-:W-:Y:S05]  /*1a20*/  BSYNC.RECONVERGENT B0 ;  /* 0x0000000000007941 */ /* 0x000fea0003800200 */
.L_x_1:
[----:B------:R-:W3:Y:S01]  /*1a30*/  LDCU.64 UR4, c[0x0][0x380] ;  /* 0x00007000ff0477ac */ /* 0x000ee20008000a00 */
[----:B------:R-:W-:Y:S01]  /*1a40*/  BSSY.RECONVERGENT B0, `(.L_x_13) ;  /* 0x0000072000007945 */ /* 0x000fe20003800200 */
[----:B0-----:R-:W-:Y:S01]  /*1a50*/  IMAD.MOV.U32 R6, RZ, RZ, RZ ;  /* 0x000000ffff067224 */ /* 0x001fe200078e00ff */
[----:B---3--:R-:W-:-:S04]  /*1a60*/  UIADD3 UR4, UP0, UPT, UR4, 0x8, URZ ;  /* 0x0000000804047890 */ /* 0x008fc8000ff1e0ff */
[----:B------:R-:W-:Y:S02]  /*1a70*/  UIADD3.X UR5, UPT, UPT, URZ, UR5, URZ, UP0, !UPT ;  /* 0x00000005ff057290 */ /* 0x000fe400087fe4ff */
[----:B------:R-:W-:-:S04]  /*1a80*/  IMAD.U32 R16, RZ, RZ, UR4 ;  /* 0x00000004ff107e24 */ /* 0x000fc8000f8e00ff */
[----:B------:R-:W-:-:S07]  /*1a90*/  IMAD.U32 R19, RZ, RZ, UR5 ;  /* 0x00000005ff137e24 */ /* 0x000fce000f8e00ff */
.L_x_14:
[C---:B-1----:R-:W-:Y:S01]  /*1aa0*/  R2UR UR4, R24.reuse ;  /* 0x00000000180472ca */ /* 0x042fe200000e0000 */
[----:B0-----:R-:W-:Y:S01]  /*1ab0*/  IMAD.MOV.U32 R4, RZ, RZ, R0 ;  /* 0x000000ffff047224 */ /* 0x001fe200078e0000 */
[C---:B------:R-:W-:Y:S01]  /*1ac0*/  R2UR UR5, R25.reuse ;  /* 0x00000000190572ca */ /* 0x040fe200000e0000 */
[----:B------:R-:W-:Y:S01]  /*1ad0*/  IMAD.MOV.U32 R5, RZ, RZ, R17 ;  /* 0x000000ffff057224 */ /* 0x000fe200078e0011 */
[----:B------:R-:W-:Y:S02]  /*1ae0*/  R2UR UR6, R24 ;  /* 0x00000000180672ca */ /* 0x000fe400000e0000 */
[----:B------:R-:W-:-:S09]  /*1af0*/  R2UR UR7, R25 ;  /* 0x00000000190772ca */ /* 0x000fd200000e0000 */
[----:B------:R-:W3:Y:S04]  /*1b00*/  LD.E.64 R12, desc[UR4][R4.64+-0x60] ;  /* 0xffffa004040c7980 */ /* 0x000ee8000c101b00 */
[----:B--2---:R-:W2:Y:S04]  /*1b10*/  LD.E.64 R8, desc[UR6][R4.64+-0x50] ;  /* 0xffffb00604087980 */ /* 0x004ea8000c101b00 */
[----:B------:R-:W4:Y:S01]  /*1b20*/  LD.E.64 R10, desc[UR4][R4.64+-0x58] ;  /* 0xffffa804040a7980 */ /* 0x000f22000c101b00 */
[----:B------:R-:W-:Y:S02]  /*1b30*/  R2UR UR8, R24 ;  /* 0x00000000180872ca */ /* 0x000fe400000e0000 */
[----:B------:R-:W-:-:S02]  /*1b40*/  R2UR UR9, R25 ;  /* 0x00000000190972ca */ /* 0x000fc400000e0000 */
[C---:B------:R-:W-:Y:S02]  /*1b50*/  R2UR UR10, R24.reuse ;  /* 0x00000000180a72ca */ /* 0x040fe400000e0000 */
[C---:B------:R-:W-:Y:S02]  /*1b60*/  R2UR UR11, R25.reuse ;  /* 0x00000000190b72ca */ /* 0x040fe400000e0000 */
[C---:B------:R-:W-:Y:S02]  /*1b70*/  R2UR UR12, R24.reuse ;  /* 0x00000000180c72ca */ /* 0x040fe400000e0000 */
[C---:B------:R-:W-:Y:S02]  /*1b80*/  R2UR UR13, R25.reuse ;  /* 0x00000000190d72ca */ /* 0x040fe400000e0000 */
[----:B------:R-:W-:Y:S02]  /*1b90*/  R2UR UR14, R24 ;  /* 0x00000000180e72ca */ /* 0x000fe400000e0000 */
[----:B------:R-:W-:-:S02]  /*1ba0*/  R2UR UR15, R25 ;  /* 0x00000000190f72ca */ /* 0x000fc400000e0000 */
[----:B---3--:R-:W-:Y:S01]  /*1bb0*/  SHF.R.U32.HI R0, RZ, 0x2, R13 ;  /* 0x00000002ff007819 */ /* 0x008fe2000001160d */
[----:B------:R-:W-:-:S03]  /*1bc0*/  VIADD R14, R12, 0x587c5 ;  /* 0x000587c50c0e7836 */ /* 0x000fc60000000000 */
[----:B------:R-:W-:Y:S01]  /*1bd0*/  LOP3.LUT R0, R0, R13, RZ, 0x3c, !PT ;  /* 0x0000000d00007212 */ /* 0x000fe200078e3cff */
[----:B--2---:R-:W-:Y:S02]  /*1be0*/  IMAD.SHL.U32 R7, R9, 0x10, RZ ;  /* 0x0000001009077824 */ /* 0x004fe400078e00ff */
[----:B------:R-:W-:Y:S02]  /*1bf0*/  IMAD.MOV.U32 R21, RZ, RZ, R8 ;  /* 0x000000ffff157224 */ /* 0x000fe400078e0008 */
[C---:B------:R-:W-:Y:S02]  /*1c00*/  IMAD.SHL.U32 R13, R0.reuse, 0x2, RZ ;  /* 0x00000002000d7824 */ /* 0x040fe400078e00ff */
[----:B------:R-:W-:Y:S02]  /*1c10*/  IMAD.MOV.U32 R22, RZ, RZ, R9 ;  /* 0x000000ffff167224 */ /* 0x000fe400078e0009 */
[----:B----4-:R-:W-:Y:S01]  /*1c20*/  IMAD.MOV.U32 R20, RZ, RZ, R11 ;  /* 0x000000ffff147224 */ /* 0x010fe200078e000b */
[----:B------:R-:W-:Y:S01]  /*1c30*/  LOP3.LUT R0, R0, R13, R7, 0x96, !PT ;  /* 0x0000000d00007212 */ /* 0x000fe200078e9607 */
[----:B------:R-:W-:-:S02]  /*1c40*/  IMAD.MOV.U32 R15, RZ, RZ, R10 ;  /* 0x000000ffff0f7224 */ /* 0x000fc400078e000a */
[----:B------:R-:W-:Y:S01]  /*1c50*/  IMAD.MOV.U32 R8, RZ, RZ, R16 ;  /* 0x000000ffff087224 */ /* 0x000fe200078e0010 */
[----:B------:R-:W-:Y:S01]  /*1c60*/  LOP3.LUT R23, R0, R9, RZ, 0x3c, !PT ;  /* 0x0000000900177212 */ /* 0x000fe200078e3cff */
[----:B------:R-:W-:Y:S01]  /*1c70*/  IMAD.MOV.U32 R0, RZ, RZ, 0x2f800000 ;  /* 0x2f800000ff007424 */ /* 0x000fe200078e00ff */
[----:B------:R0:W-:Y:S01]  /*1c80*/  ST.E.64 desc[UR4][R4.64+-0x58], R20 ;  /* 0xffffa81404007985 */ /* 0x0001e2000c101b04 */
[----:B------:R-:W-:Y:S02]  /*1c90*/  IMAD.MOV.U32 R9, RZ, RZ, R19 ;  /* 0x000000ffff097224 */ /* 0x000fe400078e0013 */
[----:B------:R-:W-:Y:S01]  /*1ca0*/  IMAD.IADD R7, R23, 0x1, R14 ;  /* 0x0000000117077824 */ /* 0x000fe200078e020e */
[----:B------:R1:W-:Y:S04]  /*1cb0*/  ST.E.64 desc[UR6][R4.64+-0x50], R22 ;  /* 0xffffb01604007985 */ /* 0x0003e8000c101b06 */
[----:B------:R-:W-:Y:S01]  /*1cc0*/  I2FP.F32.U32 R7, R7 ;  /* 0x0000000700077245 */ /* 0x000fe20000201000 */
[----:B------:R-:W-:Y:S04]  /*1cd0*/  ST.E.64 desc[UR8][R4.64+-0x60], R14 ;  /* 0xffffa00e04007985 */ /* 0x000fe8000c101b08 */
[----:B------:R-:W-:-:S05]  /*1ce0*/  FFMA R7, R7, R0, 1.1641532182693481445e-10 ;  /* 0x2f00000007077423 */ /* 0x000fca0000000000 */
[----:B------:R2:W-:Y:S04]  /*1cf0*/  STG.E desc[UR10][R8.64+-0x8], R7 ;  /* 0xfffff80708007986 */ /* 0x0005e8000c10190a */
[----:B------:R-:W3:Y:S04]  /*1d00*/  LD.E.64 R16, desc[UR12][R4.64+-0x30] ;  /* 0xffffd00c04107980 */ /* 0x000ee8000c101b00 */
[----:B------:R-:W4:Y:S04]  /*1d10*/  LD.E.64 R10, desc[UR14][R4.64+-0x20] ;  /* 0xffffe00e040a7980 */ /* 0x000f28000c101b00 */
[----:B------:R-:W5:Y:S01]  /*1d20*/  LD.E.64 R12, desc[UR4][R4.64+-0x28] ;  /* 0xffffd804040c7980 */ /* 0x000f62000c101b00 */
[----:B---3--:R-:W-:Y:S01]  /*1d30*/  SHF.R.U32.HI R18, RZ, 0x2, R17 ;  /* 0x00000002ff127819 */ /* 0x008fe20000011611 */
[----:B------:R-:W-:-:S03]  /*1d40*/  VIADD R16, R16, 0x587c5 ;  /* 0x000587c510107836 */ /* 0x000fc60000000000 */
[----:B------:R-:W-:Y:S01]  /*1d50*/  LOP3.LUT R18, R18, R17, RZ, 0x3c, !PT ;  /* 0x0000001112127212 */ /* 0x000fe200078e3cff */
[----:B----4-:R-:W-:Y:S02]  /*1d60*/  IMAD.SHL.U32 R17, R11, 0x10, RZ ;  /* 0x000000100b117824 */ /* 0x010fe400078e00ff */
[----:B0-----:R-:W-:Y:S02]  /*1d70*/  IMAD.MOV.U32 R21, RZ, RZ, R10 ;  /* 0x000000ffff157224 */ /* 0x001fe400078e000a */
[C---:B------:R-:W-:Y:S02]  /*1d80*/  IMAD.SHL.U32 R19, R18.reuse, 0x2, RZ ;  /* 0x0000000212137824 */ /* 0x040fe400078e00ff */
[----:B-1----:R-:W-:Y:S02]  /*1d90*/  IMAD.MOV.U32 R22, RZ, RZ, R11 ;  /* 0x000000ffff167224 */ /* 0x002fe400078e000b */
[----:B-----5:R-:W-:Y:S01]  /*1da0*/  IMAD.MOV.U32 R20, RZ, RZ, R13 ;  /* 0x000000ffff147224 */ /* 0x020fe200078e000d */
[----:B------:R-:W-:Y:S01]  /*1db0*/  LOP3.LUT R18, R18, R19, R17, 0x96, !PT ;  /* 0x0000001312127212 */ /* 0x000fe200078e9611 */
[----:B------:R-:W-:-:S03]  /*1dc0*/  IMAD.MOV.U32 R17, RZ, RZ, R12 ;  /* 0x000000ffff117224 */ /* 0x000fc600078e000c */
[----:B------:R-:W-:Y:S01]  /*1dd0*/  LOP3.LUT R23, R18, R11, RZ, 0x3c, !PT ;  /* 0x0000000b12177212 */ /* 0x000fe200078e3cff */
[----:B------:R0:W-:Y:S04]  /*1de0*/  ST.E.64 desc[UR4][R4.64+-0x28], R20 ;  /* 0xffffd81404007985 */ /* 0x0001e8000c101b04 */
[----:B--2---:R-:W-:Y:S01]  /*1df0*/  IMAD.IADD R7, R23, 0x1, R16 ;  /* 0x0000000117077824 */ /* 0x004fe200078e0210 */
        /* <DEDUP_REMOVED lines=19> */
[----:B------:R-:W-:Y:S04]  /*1f30*/  ST.E.64 desc[UR4][R4.64+0x8], R20 ;  /* 0x0000081404007985 */ /* 0x000fe8000c101b04 */
[----:B--2---:R-:W-:Y:S01]  /*1f40*/  IMAD.IADD R7, R23, 0x1, R14 ;  /* 0x0000000117077824 */ /* 0x004fe200078e020e */
[----:B------:R-:W-:Y:S04]  /*1f50*/  ST.E.64 desc[UR6][R4.64+0x10], R22 ;  /* 0x0000101604007985 */ /* 0x000fe8000c101b06 */
[----:B------:R-:W-:Y:S01]  /*1f60*/  I2FP.F32.U32 R7, R7 ;  /* 0x0000000700077245 */ /* 0x000fe20000201000 */
[----:B------:R0:W-:Y:S04]  /*1f70*/  ST.E.64 desc[UR8][R4.64], R14 ;  /* 0x0000000e04007985 */ /* 0x0001e8000c101b08 */
[----:B------:R-:W-:-:S05]  /*1f80*/  FFMA R7, R7, R0, 1.1641532182693481445e-10 ;  /* 0x2f00000007077423 */ /* 0x000fca0000000000 */
[----:B------:R1:W-:Y:S04]  /*1f90*/  STG.E desc[UR10][R8.64], R7 ;  /* 0x0000000708007986 */ /* 0x0003e8000c10190a */
[----:B------:R-:W2:Y:S04]  /*1fa0*/  LD.E.64 R16, desc[UR12][R4.64+0x30] ;  /* 0x0000300c04107980 */ /* 0x000ea8000c101b00 */
[----:B------:R-:W3:Y:S04]  /*1fb0*/  LD.E.64 R10, desc[UR14][R4.64+0x40] ;  /* 0x0000400e040a7980 */ /* 0x000ee8000c101b00 */
[----:B------:R-:W4:Y:S01]  /*1fc0*/  LD.E.64 R12, desc[UR4][R4.64+0x38] ;  /* 0x00003804040c7980 */ /* 0x000f22000c101b00 */
[----:B------:R-:W-:-:S05]  /*1fd0*/  VIADD R6, R6, 0x4 ;  /* 0x0000000406067836 */ /* 0x000fca0000000000 */
[----:B------:R-:W-:Y:S02]  /*1fe0*/  ISETP.NE.AND P0, PT, R6, 0x34, PT ;  /* 0x000000340600780c */ /* 0x000fe40003f05270 */
[----:B--2---:R-:W-:Y:S01]  /*1ff0*/  SHF.R.U32.HI R18, RZ, 0x2, R17 ;  /* 0x00000002ff127819 */ /* 0x004fe20000011611 */
[----:B0-----:R-:W-:Y:S01]  /*2000*/  VIADD R14, R16, 0x587c5 ;  /* 0x000587c5100e7836 */ /* 0x001fe20000000000 */
[----:B------:R-:W-:Y:S02]  /*2010*/  IADD3 R16, P2, PT, R8, 0x10, RZ ;  /* 0x0000001008107810 */ /* 0x000fe40007f5e0ff */
[----:B------:R-:W-:Y:S01]  /*2020*/  LOP3.LUT R18, R18, R17, RZ, 0x3c, !PT ;  /* 0x0000001112127212 */ /* 0x000fe200078e3cff */
[----:B---3--:R-:W-:Y:S02]  /*2030*/  IMAD.SHL.U32 R17, R11, 0x10, RZ ;  /* 0x000000100b117824 */ /* 0x008fe400078e00ff */
[----:B------:R-:W-:Y:S02]  /*2040*/  IMAD.MOV.U32 R21, RZ, RZ, R10 ;  /* 0x000000ffff157224 */ /* 0x000fe400078e000a */
[----:B------:R-:W-:-:S02]  /*2050*/  IMAD.SHL.U32 R19, R18, 0x2, RZ ;  /* 0x0000000212137824 */ /* 0x000fc400078e00ff */
[----:B------:R-:W-:Y:S02]  /*2060*/  IMAD.MOV.U32 R22, RZ, RZ, R11 ;  /* 0x000000ffff167224 */ /* 0x000fe400078e000b */
[----:B----4-:R-:W-:Y:S01]  /*2070*/  IMAD.MOV.U32 R20, RZ, RZ, R13 ;  /* 0x000000ffff147224 */ /* 0x010fe200078e000d */
[----:B------:R-:W-:Y:S01]  /*2080*/  LOP3.LUT R18, R18, R19, R17, 0x96, !PT ;  /* 0x0000001312127212 */ /* 0x000fe200078e9611 */
[----:B------:R-:W-:Y:S02]  /*2090*/  IMAD.MOV.U32 R15, RZ, RZ, R12 ;  /* 0x000000ffff0f7224 */ /* 0x000fe400078e000c */
[----:B------:R-:W-:Y:S01]  /*20a0*/  IMAD.X R19, RZ, RZ, R9, P2 ;  /* 0x000000ffff137224 */ /* 0x000fe200010e0609 */
[----:B------:R-:W-:Y:S01]  /*20b0*/  LOP3.LUT R23, R18, R11, RZ, 0x3c, !PT ;  /* 0x0000000b12177212 */ /* 0x000fe200078e3cff */
[----:B------:R0:W-:Y:S04]  /*20c0*/  ST.E.64 desc[UR4][R4.64+0x38], R20 ;  /* 0x0000381404007985 */ /* 0x0001e8000c101b04 */
[----:B-1----:R-:W-:Y:S01]  /*20d0*/  IMAD.IADD R7, R23, 0x1, R14 ;  /* 0x0000000117077824 */ /* 0x002fe200078e020e */
[----:B------:R0:W-:Y:S04]  /*20e0*/  ST.E.64 desc[UR6][R4.64+0x40], R22 ;  /* 0x0000401604007985 */ /* 0x0001e8000c101b06 */
[----:B------:R-:W-:Y:S01]  /*20f0*/  I2FP.F32.U32 R7, R7 ;  /* 0x0000000700077245 */ /* 0x000fe20000201000 */
[----:B------:R0:W-:Y:S04]  /*2100*/  ST.E.64 desc[UR8][R4.64+0x30], R14 ;  /* 0x0000300e04007985 */ /* 0x0001e8000c101b08 */
[----:B------:R-:W-:Y:S01]  /*2110*/  FFMA R7, R7, R0, 1.1641532182693481445e-10 ;  /* 0x2f00000007077423 */ /* 0x000fe20000000000 */
[----:B------:R-:W-:-:S04]  /*2120*/  IADD3 R0, P1, PT, R4, 0xc0, RZ ;  /* 0x000000c004007810 */ /* 0x000fc80007f3e0ff */
[----:B------:R0:W-:Y:S01]  /*2130*/  STG.E desc[UR10][R8.64+0x4], R7 ;  /* 0x0000040708007986 */ /* 0x0001e2000c10190a */
[----:B------:R-:W-:Y:S01]  /*2140*/  IMAD.X R17, RZ, RZ, R5, P1 ;  /* 0x000000ffff117224 */ /* 0x000fe200008e0605 */
[----:B------:R-:W-:Y:S07]  /*2150*/  @P0 BRA `(.L_x_14) ;  /* 0xfffffff800500947 */ /* 0x000fee000383ffff */
[----:B------:R-:W-:Y:S05]  /*2160*/  BSYNC.RECONVERGENT B0 ;  /* 0x0000000000007941 */ /* 0x000fea0003800200 */
.L_x_13:
[----:B------:R-:W-:Y:S01]  /*2170*/  MOV R0, 0x8 ;  /* 0x0000000800007802 */ /* 0x000fe20000000f00 */
[----:B0-----:R-:W-:Y:S02]  /*2180*/  IMAD.MOV.U32 R4, RZ, RZ, R2 ;  /* 0x000000ffff047224 */ /* 0x001fe400078e0002 */
[----:B------:R-:W-:Y:S01]  /*2190*/  IMAD.MOV.U32 R5, RZ, RZ, R3 ;  /* 0x000000ffff057224 */ /* 0x000fe200078e0003 */
[----:B------:R0:W1:Y:S06]  /*21a0*/  LDC.64 R6, c[0x4][R0] ;  /* 0x0100000000067b82 */ /* 0x00006c0000000a00 */
[----:B------:R-:W-:-:S07]  /*21b0*/  LEPC R20, `(.L_x_15) ;  /* 0x000000001014794e */ /* 0x000fce0000000000 */
[----:B01----:R-:W-:Y:S05]  /*21c0*/  CALL.ABS.NOINC R6 ;  /* 0x0000000006007343 */ /* 0x003fea0003c00000 */
.L_x_15:
[----:B------:R-:W-:Y:S05]  /*21d0*/  EXIT ;  /* 0x000000000000794d */ /* 0x000fea0003800000 */
.L_x_16:
[----:B------:R-:W-:-:S00]  /*21e0*/  BRA `(.L_x_16) ;  /* 0xfffffffc00fc7947 */ /* 0x000fc0000383ffff */
[----:B------:R-:W-:-:S00]  /*21f0*/  NOP ;  /* 0x0000000000007918 */ /* 0x000fc00000000000 */
        /* <DEDUP_REMOVED lines=8> */
.L_x_17:


//--------------------- .nv.global.init           --------------------------
	.section	.nv.global.init,"aw",@progbits
	.align	4
.nv.global.init:
	.type		mrg32k3aM1SubSeq,@object
	.size		mrg32k3aM1SubSeq,(mrg32k3aM2SubSeq - mrg32k3aM1SubSeq)
mrg32k3aM1SubSeq:
        /*0000*/ 	.byte	0x0b, 0xcc, 0xee, 0x04, 0x73, 0x29, 0x8b, 0x6f, 0xf6, 0x53, 0x03, 0xf6, 0x23, 0xf6, 0xea, 0xda
        /* <DEDUP_REMOVED lines=125> */
	.type		mrg32k3aM2SubSeq,@object
	.size		mrg32k3aM2SubSeq,(mrg32k3aM1 - mrg32k3aM2SubSeq)
mrg32k3aM2SubSeq:
        /* <DEDUP_REMOVED lines=126> */
	.type		mrg32k3aM1,@object
	.size		mrg32k3aM1,(mrg32k3aM1Seq - mrg32k3aM1)
mrg32k3aM1:
        /* <DEDUP_REMOVED lines=144> */
	.type		mrg32k3aM1Seq,@object
	.size		mrg32k3aM1Seq,(mrg32k3aM2 - mrg32k3aM1Seq)
mrg32k3aM1Seq:
        /* <DEDUP_REMOVED lines=144> */
	.type		mrg32k3aM2,@object
	.size		mrg32k3aM2,(mrg32k3aM2Seq - mrg32k3aM2)
mrg32k3aM2:
        /* <DEDUP_REMOVED lines=144> */
	.type		mrg32k3aM2Seq,@object
	.size		mrg32k3aM2Seq,(precalc_xorwow_matrix - mrg32k3aM2Seq)
mrg32k3aM2Seq:
        /* <DEDUP_REMOVED lines=144> */
	.type		precalc_xorwow_matrix,@object
	.size		precalc_xorwow_matrix,(precalc_xorwow_offset_matrix - precalc_xorwow_matrix)
precalc_xorwow_matrix:
        /* <DEDUP_REMOVED lines=6400> */
	.type		precalc_xorwow_offset_matrix,@object
	.size		precalc_xorwow_offset_matrix,(.L_1 - precalc_xorwow_offset_matrix)
precalc_xorwow_offset_matrix:
        /* <DEDUP_REMOVED lines=6400> */
.L_1:


//--------------------- .nv.shared.reserved.0     --------------------------
	.section	.nv.shared.reserved.0,"aw",@nobits
	.weak		__nv_reservedSMEM_offset_0_alias
	.size		__nv_reservedSMEM_offset_0_alias, 0, 64
	.other		__nv_reservedSMEM_offset_0_alias,@"STO_CUDA_RESERVED_SHARED STV_DEFAULT"
__nv_reservedSMEM_offset_0_alias:
	.zero		0
	.zero		64


//--------------------- .nv.constant0._Z8testRandPfi --------------------------
	.section	.nv.constant0._Z8testRandPfi,"a",@progbits
	.sectionflags	@""
	.align	4
.nv.constant0._Z8testRandPfi:
	.zero		908


//--------------------- SYMBOLS --------------------------

	.type		.nv.reservedSmem.offset0,@object
	.size		.nv.reservedSmem.offset0,0x4
	.type		malloc,@function
	.type		free,@function
